//
// Generated by NVIDIA NVVM Compiler
//
// Compiler Build ID: CL-36424714
// Cuda compilation tools, release 13.0, V13.0.88
// Based on NVVM 20.0.0
//

.version 9.0
.target sm_100
.address_size 64

	// .globl	spRMult
// _ZZ10dotProductE5cache has been demoted

.visible .entry spRMult(
	.param .u32 spRMult_param_0,
	.param .u64 .ptr .align 1 spRMult_param_1,
	.param .u64 .ptr .align 1 spRMult_param_2,
	.param .u64 .ptr .align 1 spRMult_param_3,
	.param .u64 .ptr .align 1 spRMult_param_4,
	.param .u64 .ptr .align 1 spRMult_param_5
)
{
	.reg .pred 	%p<11>;
	.reg .b32 	%r<65>;
	.reg .b32 	%f<112>;
	.reg .b64 	%rd<87>;

	ld.param.u32 	%r23, [spRMult_param_0];
	ld.param.u64 	%rd6, [spRMult_param_1];
	ld.param.u64 	%rd8, [spRMult_param_2];
	ld.param.u64 	%rd9, [spRMult_param_3];
	ld.param.u64 	%rd10, [spRMult_param_4];
	ld.param.u64 	%rd7, [spRMult_param_5];
	cvta.to.global.u64 	%rd1, %rd10;
	cvta.to.global.u64 	%rd2, %rd9;
	cvta.to.global.u64 	%rd3, %rd8;
	mov.u32 	%r24, %ctaid.x;
	mov.u32 	%r25, %ntid.x;
	mov.u32 	%r26, %tid.x;
	mad.lo.s32 	%r1, %r24, %r25, %r26;
	setp.ge.u32 	%p1, %r1, %r23;
	@%p1 bra 	$L__BB0_15;
	cvta.to.global.u64 	%rd11, %rd6;
	mul.wide.u32 	%rd12, %r1, 4;
	add.s64 	%rd13, %rd11, %rd12;
	ld.global.u32 	%r60, [%rd13];
	ld.global.u32 	%r3, [%rd13+4];
	setp.ge.s32 	%p2, %r60, %r3;
	mov.f32 	%f111, 0f00000000;
	@%p2 bra 	$L__BB0_14;
	sub.s32 	%r4, %r3, %r60;
	and.b32  	%r5, %r4, 15;
	sub.s32 	%r27, %r60, %r3;
	setp.gt.u32 	%p3, %r27, -16;
	mov.f32 	%f111, 0f00000000;
	@%p3 bra 	$L__BB0_5;
	and.b32  	%r28, %r4, -16;
	neg.s32 	%r58, %r28;
	add.s64 	%rd4, %rd3, 32;
	add.s64 	%rd5, %rd2, 32;
	mov.f32 	%f111, 0f00000000;
$L__BB0_4:
	.pragma "nounroll";
	mul.wide.s32 	%rd14, %r60, 4;
	add.s64 	%rd15, %rd4, %rd14;
	add.s64 	%rd16, %rd5, %rd14;
	ld.global.u32 	%r29, [%rd15+-32];
	ld.global.f32 	%f18, [%rd16+-32];
	mul.wide.s32 	%rd17, %r29, 4;
	add.s64 	%rd18, %rd1, %rd17;
	ld.global.f32 	%f19, [%rd18];
	fma.rn.f32 	%f20, %f18, %f19, %f111;
	ld.global.u32 	%r30, [%rd15+-28];
	ld.global.f32 	%f21, [%rd16+-28];
	mul.wide.s32 	%rd19, %r30, 4;
	add.s64 	%rd20, %rd1, %rd19;
	ld.global.f32 	%f22, [%rd20];
	fma.rn.f32 	%f23, %f21, %f22, %f20;
	ld.global.u32 	%r31, [%rd15+-24];
	ld.global.f32 	%f24, [%rd16+-24];
	mul.wide.s32 	%rd21, %r31, 4;
	add.s64 	%rd22, %rd1, %rd21;
	ld.global.f32 	%f25, [%rd22];
	fma.rn.f32 	%f26, %f24, %f25, %f23;
	ld.global.u32 	%r32, [%rd15+-20];
	ld.global.f32 	%f27, [%rd16+-20];
	mul.wide.s32 	%rd23, %r32, 4;
	add.s64 	%rd24, %rd1, %rd23;
	ld.global.f32 	%f28, [%rd24];
	fma.rn.f32 	%f29, %f27, %f28, %f26;
	ld.global.u32 	%r33, [%rd15+-16];
	ld.global.f32 	%f30, [%rd16+-16];
	mul.wide.s32 	%rd25, %r33, 4;
	add.s64 	%rd26, %rd1, %rd25;
	ld.global.f32 	%f31, [%rd26];
	fma.rn.f32 	%f32, %f30, %f31, %f29;
	ld.global.u32 	%r34, [%rd15+-12];
	ld.global.f32 	%f33, [%rd16+-12];
	mul.wide.s32 	%rd27, %r34, 4;
	add.s64 	%rd28, %rd1, %rd27;
	ld.global.f32 	%f34, [%rd28];
	fma.rn.f32 	%f35, %f33, %f34, %f32;
	ld.global.u32 	%r35, [%rd15+-8];
	ld.global.f32 	%f36, [%rd16+-8];
	mul.wide.s32 	%rd29, %r35, 4;
	add.s64 	%rd30, %rd1, %rd29;
	ld.global.f32 	%f37, [%rd30];
	fma.rn.f32 	%f38, %f36, %f37, %f35;
	ld.global.u32 	%r36, [%rd15+-4];
	ld.global.f32 	%f39, [%rd16+-4];
	mul.wide.s32 	%rd31, %r36, 4;
	add.s64 	%rd32, %rd1, %rd31;
	ld.global.f32 	%f40, [%rd32];
	fma.rn.f32 	%f41, %f39, %f40, %f38;
	ld.global.u32 	%r37, [%rd15];
	ld.global.f32 	%f42, [%rd16];
	mul.wide.s32 	%rd33, %r37, 4;
	add.s64 	%rd34, %rd1, %rd33;
	ld.global.f32 	%f43, [%rd34];
	fma.rn.f32 	%f44, %f42, %f43, %f41;
	ld.global.u32 	%r38, [%rd15+4];
	ld.global.f32 	%f45, [%rd16+4];
	mul.wide.s32 	%rd35, %r38, 4;
	add.s64 	%rd36, %rd1, %rd35;
	ld.global.f32 	%f46, [%rd36];
	fma.rn.f32 	%f47, %f45, %f46, %f44;
	ld.global.u32 	%r39, [%rd15+8];
	ld.global.f32 	%f48, [%rd16+8];
	mul.wide.s32 	%rd37, %r39, 4;
	add.s64 	%rd38, %rd1, %rd37;
	ld.global.f32 	%f49, [%rd38];
	fma.rn.f32 	%f50, %f48, %f49, %f47;
	ld.global.u32 	%r40, [%rd15+12];
	ld.global.f32 	%f51, [%rd16+12];
	mul.wide.s32 	%rd39, %r40, 4;
	add.s64 	%rd40, %rd1, %rd39;
	ld.global.f32 	%f52, [%rd40];
	fma.rn.f32 	%f53, %f51, %f52, %f50;
	ld.global.u32 	%r41, [%rd15+16];
	ld.global.f32 	%f54, [%rd16+16];
	mul.wide.s32 	%rd41, %r41, 4;
	add.s64 	%rd42, %rd1, %rd41;
	ld.global.f32 	%f55, [%rd42];
	fma.rn.f32 	%f56, %f54, %f55, %f53;
	ld.global.u32 	%r42, [%rd15+20];
	ld.global.f32 	%f57, [%rd16+20];
	mul.wide.s32 	%rd43, %r42, 4;
	add.s64 	%rd44, %rd1, %rd43;
	ld.global.f32 	%f58, [%rd44];
	fma.rn.f32 	%f59, %f57, %f58, %f56;
	ld.global.u32 	%r43, [%rd15+24];
	ld.global.f32 	%f60, [%rd16+24];
	mul.wide.s32 	%rd45, %r43, 4;
	add.s64 	%rd46, %rd1, %rd45;
	ld.global.f32 	%f61, [%rd46];
	fma.rn.f32 	%f62, %f60, %f61, %f59;
	ld.global.u32 	%r44, [%rd15+28];
	ld.global.f32 	%f63, [%rd16+28];
	mul.wide.s32 	%rd47, %r44, 4;
	add.s64 	%rd48, %rd1, %rd47;
	ld.global.f32 	%f64, [%rd48];
	fma.rn.f32 	%f111, %f63, %f64, %f62;
	add.s32 	%r60, %r60, 16;
	add.s32 	%r58, %r58, 16;
	setp.ne.s32 	%p4, %r58, 0;
	@%p4 bra 	$L__BB0_4;
$L__BB0_5:
	setp.eq.s32 	%p5, %r5, 0;
	@%p5 bra 	$L__BB0_14;
	and.b32  	%r12, %r4, 7;
	setp.lt.u32 	%p6, %r5, 8;
	@%p6 bra 	$L__BB0_8;
	mul.wide.s32 	%rd49, %r60, 4;
	add.s64 	%rd50, %rd3, %rd49;
	ld.global.u32 	%r45, [%rd50];
	add.s64 	%rd51, %rd2, %rd49;
	ld.global.f32 	%f66, [%rd51];
	mul.wide.s32 	%rd52, %r45, 4;
	add.s64 	%rd53, %rd1, %rd52;
	ld.global.f32 	%f67, [%rd53];
	fma.rn.f32 	%f68, %f66, %f67, %f111;
	ld.global.u32 	%r46, [%rd50+4];
	ld.global.f32 	%f69, [%rd51+4];
	mul.wide.s32 	%rd54, %r46, 4;
	add.s64 	%rd55, %rd1, %rd54;
	ld.global.f32 	%f70, [%rd55];
	fma.rn.f32 	%f71, %f69, %f70, %f68;
	ld.global.u32 	%r47, [%rd50+8];
	ld.global.f32 	%f72, [%rd51+8];
	mul.wide.s32 	%rd56, %r47, 4;
	add.s64 	%rd57, %rd1, %rd56;
	ld.global.f32 	%f73, [%rd57];
	fma.rn.f32 	%f74, %f72, %f73, %f71;
	ld.global.u32 	%r48, [%rd50+12];
	ld.global.f32 	%f75, [%rd51+12];
	mul.wide.s32 	%rd58, %r48, 4;
	add.s64 	%rd59, %rd1, %rd58;
	ld.global.f32 	%f76, [%rd59];
	fma.rn.f32 	%f77, %f75, %f76, %f74;
	ld.global.u32 	%r49, [%rd50+16];
	ld.global.f32 	%f78, [%rd51+16];
	mul.wide.s32 	%rd60, %r49, 4;
	add.s64 	%rd61, %rd1, %rd60;
	ld.global.f32 	%f79, [%rd61];
	fma.rn.f32 	%f80, %f78, %f79, %f77;
	ld.global.u32 	%r50, [%rd50+20];
	ld.global.f32 	%f81, [%rd51+20];
	mul.wide.s32 	%rd62, %r50, 4;
	add.s64 	%rd63, %rd1, %rd62;
	ld.global.f32 	%f82, [%rd63];
	fma.rn.f32 	%f83, %f81, %f82, %f80;
	ld.global.u32 	%r51, [%rd50+24];
	ld.global.f32 	%f84, [%rd51+24];
	mul.wide.s32 	%rd64, %r51, 4;
	add.s64 	%rd65, %rd1, %rd64;
	ld.global.f32 	%f85, [%rd65];
	fma.rn.f32 	%f86, %f84, %f85, %f83;
	ld.global.u32 	%r52, [%rd50+28];
	ld.global.f32 	%f87, [%rd51+28];
	mul.wide.s32 	%rd66, %r52, 4;
	add.s64 	%rd67, %rd1, %rd66;
	ld.global.f32 	%f88, [%rd67];
	fma.rn.f32 	%f111, %f87, %f88, %f86;
	add.s32 	%r60, %r60, 8;
$L__BB0_8:
	setp.eq.s32 	%p7, %r12, 0;
	@%p7 bra 	$L__BB0_14;
	and.b32  	%r15, %r4, 3;
	setp.lt.u32 	%p8, %r12, 4;
	@%p8 bra 	$L__BB0_11;
	mul.wide.s32 	%rd68, %r60, 4;
	add.s64 	%rd69, %rd3, %rd68;
	ld.global.u32 	%r53, [%rd69];
	add.s64 	%rd70, %rd2, %rd68;
	ld.global.f32 	%f90, [%rd70];
	mul.wide.s32 	%rd71, %r53, 4;
	add.s64 	%rd72, %rd1, %rd71;
	ld.global.f32 	%f91, [%rd72];
	fma.rn.f32 	%f92, %f90, %f91, %f111;
	ld.global.u32 	%r54, [%rd69+4];
	ld.global.f32 	%f93, [%rd70+4];
	mul.wide.s32 	%rd73, %r54, 4;
	add.s64 	%rd74, %rd1, %rd73;
	ld.global.f32 	%f94, [%rd74];
	fma.rn.f32 	%f95, %f93, %f94, %f92;
	ld.global.u32 	%r55, [%rd69+8];
	ld.global.f32 	%f96, [%rd70+8];
	mul.wide.s32 	%rd75, %r55, 4;
	add.s64 	%rd76, %rd1, %rd75;
	ld.global.f32 	%f97, [%rd76];
	fma.rn.f32 	%f98, %f96, %f97, %f95;
	ld.global.u32 	%r56, [%rd69+12];
	ld.global.f32 	%f99, [%rd70+12];
	mul.wide.s32 	%rd77, %r56, 4;
	add.s64 	%rd78, %rd1, %rd77;
	ld.global.f32 	%f100, [%rd78];
	fma.rn.f32 	%f111, %f99, %f100, %f98;
	add.s32 	%r60, %r60, 4;
$L__BB0_11:
	setp.eq.s32 	%p9, %r15, 0;
	@%p9 bra 	$L__BB0_14;
	neg.s32 	%r63, %r15;
$L__BB0_13:
	.pragma "nounroll";
	mul.wide.s32 	%rd79, %r60, 4;
	add.s64 	%rd80, %rd2, %rd79;
	add.s64 	%rd81, %rd3, %rd79;
	ld.global.u32 	%r57, [%rd81];
	ld.global.f32 	%f101, [%rd80];
	mul.wide.s32 	%rd82, %r57, 4;
	add.s64 	%rd83, %rd1, %rd82;
	ld.global.f32 	%f102, [%rd83];
	fma.rn.f32 	%f111, %f101, %f102, %f111;
	add.s32 	%r60, %r60, 1;
	add.s32 	%r63, %r63, 1;
	setp.ne.s32 	%p10, %r63, 0;
	@%p10 bra 	$L__BB0_13;
$L__BB0_14:
	cvta.to.global.u64 	%rd84, %rd7;
	add.s64 	%rd86, %rd84, %rd12;
	st.global.f32 	[%rd86], %f111;
$L__BB0_15:
	ret;

}
	// .globl	spRMultSub
.visible .entry spRMultSub(
	.param .u32 spRMultSub_param_0,
	.param .u64 .ptr .align 1 spRMultSub_param_1,
	.param .u64 .ptr .align 1 spRMultSub_param_2,
	.param .u64 .ptr .align 1 spRMultSub_param_3,
	.param .u64 .ptr .align 1 spRMultSub_param_4,
	.param .u64 .ptr .align 1 spRMultSub_param_5,
	.param .u64 .ptr .align 1 spRMultSub_param_6
)
{
	.reg .pred 	%p<11>;
	.reg .b32 	%r<65>;
	.reg .b32 	%f<114>;
	.reg .b64 	%rd<90>;

	ld.param.u32 	%r23, [spRMultSub_param_0];
	ld.param.u64 	%rd6, [spRMultSub_param_1];
	ld.param.u64 	%rd9, [spRMultSub_param_2];
	ld.param.u64 	%rd10, [spRMultSub_param_3];
	ld.param.u64 	%rd7, [spRMultSub_param_4];
	ld.param.u64 	%rd11, [spRMultSub_param_5];
	ld.param.u64 	%rd8, [spRMultSub_param_6];
	cvta.to.global.u64 	%rd1, %rd11;
	cvta.to.global.u64 	%rd2, %rd10;
	cvta.to.global.u64 	%rd3, %rd9;
	mov.u32 	%r24, %ctaid.x;
	mov.u32 	%r25, %ntid.x;
	mov.u32 	%r26, %tid.x;
	mad.lo.s32 	%r1, %r24, %r25, %r26;
	setp.ge.u32 	%p1, %r1, %r23;
	@%p1 bra 	$L__BB1_15;
	cvta.to.global.u64 	%rd12, %rd6;
	mul.wide.u32 	%rd13, %r1, 4;
	add.s64 	%rd14, %rd12, %rd13;
	ld.global.u32 	%r60, [%rd14];
	ld.global.u32 	%r3, [%rd14+4];
	setp.ge.s32 	%p2, %r60, %r3;
	mov.f32 	%f113, 0f00000000;
	@%p2 bra 	$L__BB1_14;
	sub.s32 	%r4, %r3, %r60;
	and.b32  	%r5, %r4, 15;
	sub.s32 	%r27, %r60, %r3;
	setp.gt.u32 	%p3, %r27, -16;
	mov.f32 	%f113, 0f00000000;
	@%p3 bra 	$L__BB1_5;
	and.b32  	%r28, %r4, -16;
	neg.s32 	%r58, %r28;
	add.s64 	%rd4, %rd3, 32;
	add.s64 	%rd5, %rd2, 32;
	mov.f32 	%f113, 0f00000000;
$L__BB1_4:
	.pragma "nounroll";
	mul.wide.s32 	%rd15, %r60, 4;
	add.s64 	%rd16, %rd4, %rd15;
	add.s64 	%rd17, %rd5, %rd15;
	ld.global.u32 	%r29, [%rd16+-32];
	ld.global.f32 	%f18, [%rd17+-32];
	mul.wide.s32 	%rd18, %r29, 4;
	add.s64 	%rd19, %rd1, %rd18;
	ld.global.f32 	%f19, [%rd19];
	fma.rn.f32 	%f20, %f18, %f19, %f113;
	ld.global.u32 	%r30, [%rd16+-28];
	ld.global.f32 	%f21, [%rd17+-28];
	mul.wide.s32 	%rd20, %r30, 4;
	add.s64 	%rd21, %rd1, %rd20;
	ld.global.f32 	%f22, [%rd21];
	fma.rn.f32 	%f23, %f21, %f22, %f20;
	ld.global.u32 	%r31, [%rd16+-24];
	ld.global.f32 	%f24, [%rd17+-24];
	mul.wide.s32 	%rd22, %r31, 4;
	add.s64 	%rd23, %rd1, %rd22;
	ld.global.f32 	%f25, [%rd23];
	fma.rn.f32 	%f26, %f24, %f25, %f23;
	ld.global.u32 	%r32, [%rd16+-20];
	ld.global.f32 	%f27, [%rd17+-20];
	mul.wide.s32 	%rd24, %r32, 4;
	add.s64 	%rd25, %rd1, %rd24;
	ld.global.f32 	%f28, [%rd25];
	fma.rn.f32 	%f29, %f27, %f28, %f26;
	ld.global.u32 	%r33, [%rd16+-16];
	ld.global.f32 	%f30, [%rd17+-16];
	mul.wide.s32 	%rd26, %r33, 4;
	add.s64 	%rd27, %rd1, %rd26;
	ld.global.f32 	%f31, [%rd27];
	fma.rn.f32 	%f32, %f30, %f31, %f29;
	ld.global.u32 	%r34, [%rd16+-12];
	ld.global.f32 	%f33, [%rd17+-12];
	mul.wide.s32 	%rd28, %r34, 4;
	add.s64 	%rd29, %rd1, %rd28;
	ld.global.f32 	%f34, [%rd29];
	fma.rn.f32 	%f35, %f33, %f34, %f32;
	ld.global.u32 	%r35, [%rd16+-8];
	ld.global.f32 	%f36, [%rd17+-8];
	mul.wide.s32 	%rd30, %r35, 4;
	add.s64 	%rd31, %rd1, %rd30;
	ld.global.f32 	%f37, [%rd31];
	fma.rn.f32 	%f38, %f36, %f37, %f35;
	ld.global.u32 	%r36, [%rd16+-4];
	ld.global.f32 	%f39, [%rd17+-4];
	mul.wide.s32 	%rd32, %r36, 4;
	add.s64 	%rd33, %rd1, %rd32;
	ld.global.f32 	%f40, [%rd33];
	fma.rn.f32 	%f41, %f39, %f40, %f38;
	ld.global.u32 	%r37, [%rd16];
	ld.global.f32 	%f42, [%rd17];
	mul.wide.s32 	%rd34, %r37, 4;
	add.s64 	%rd35, %rd1, %rd34;
	ld.global.f32 	%f43, [%rd35];
	fma.rn.f32 	%f44, %f42, %f43, %f41;
	ld.global.u32 	%r38, [%rd16+4];
	ld.global.f32 	%f45, [%rd17+4];
	mul.wide.s32 	%rd36, %r38, 4;
	add.s64 	%rd37, %rd1, %rd36;
	ld.global.f32 	%f46, [%rd37];
	fma.rn.f32 	%f47, %f45, %f46, %f44;
	ld.global.u32 	%r39, [%rd16+8];
	ld.global.f32 	%f48, [%rd17+8];
	mul.wide.s32 	%rd38, %r39, 4;
	add.s64 	%rd39, %rd1, %rd38;
	ld.global.f32 	%f49, [%rd39];
	fma.rn.f32 	%f50, %f48, %f49, %f47;
	ld.global.u32 	%r40, [%rd16+12];
	ld.global.f32 	%f51, [%rd17+12];
	mul.wide.s32 	%rd40, %r40, 4;
	add.s64 	%rd41, %rd1, %rd40;
	ld.global.f32 	%f52, [%rd41];
	fma.rn.f32 	%f53, %f51, %f52, %f50;
	ld.global.u32 	%r41, [%rd16+16];
	ld.global.f32 	%f54, [%rd17+16];
	mul.wide.s32 	%rd42, %r41, 4;
	add.s64 	%rd43, %rd1, %rd42;
	ld.global.f32 	%f55, [%rd43];
	fma.rn.f32 	%f56, %f54, %f55, %f53;
	ld.global.u32 	%r42, [%rd16+20];
	ld.global.f32 	%f57, [%rd17+20];
	mul.wide.s32 	%rd44, %r42, 4;
	add.s64 	%rd45, %rd1, %rd44;
	ld.global.f32 	%f58, [%rd45];
	fma.rn.f32 	%f59, %f57, %f58, %f56;
	ld.global.u32 	%r43, [%rd16+24];
	ld.global.f32 	%f60, [%rd17+24];
	mul.wide.s32 	%rd46, %r43, 4;
	add.s64 	%rd47, %rd1, %rd46;
	ld.global.f32 	%f61, [%rd47];
	fma.rn.f32 	%f62, %f60, %f61, %f59;
	ld.global.u32 	%r44, [%rd16+28];
	ld.global.f32 	%f63, [%rd17+28];
	mul.wide.s32 	%rd48, %r44, 4;
	add.s64 	%rd49, %rd1, %rd48;
	ld.global.f32 	%f64, [%rd49];
	fma.rn.f32 	%f113, %f63, %f64, %f62;
	add.s32 	%r60, %r60, 16;
	add.s32 	%r58, %r58, 16;
	setp.ne.s32 	%p4, %r58, 0;
	@%p4 bra 	$L__BB1_4;
$L__BB1_5:
	setp.eq.s32 	%p5, %r5, 0;
	@%p5 bra 	$L__BB1_14;
	and.b32  	%r12, %r4, 7;
	setp.lt.u32 	%p6, %r5, 8;
	@%p6 bra 	$L__BB1_8;
	mul.wide.s32 	%rd50, %r60, 4;
	add.s64 	%rd51, %rd3, %rd50;
	ld.global.u32 	%r45, [%rd51];
	add.s64 	%rd52, %rd2, %rd50;
	ld.global.f32 	%f66, [%rd52];
	mul.wide.s32 	%rd53, %r45, 4;
	add.s64 	%rd54, %rd1, %rd53;
	ld.global.f32 	%f67, [%rd54];
	fma.rn.f32 	%f68, %f66, %f67, %f113;
	ld.global.u32 	%r46, [%rd51+4];
	ld.global.f32 	%f69, [%rd52+4];
	mul.wide.s32 	%rd55, %r46, 4;
	add.s64 	%rd56, %rd1, %rd55;
	ld.global.f32 	%f70, [%rd56];
	fma.rn.f32 	%f71, %f69, %f70, %f68;
	ld.global.u32 	%r47, [%rd51+8];
	ld.global.f32 	%f72, [%rd52+8];
	mul.wide.s32 	%rd57, %r47, 4;
	add.s64 	%rd58, %rd1, %rd57;
	ld.global.f32 	%f73, [%rd58];
	fma.rn.f32 	%f74, %f72, %f73, %f71;
	ld.global.u32 	%r48, [%rd51+12];
	ld.global.f32 	%f75, [%rd52+12];
	mul.wide.s32 	%rd59, %r48, 4;
	add.s64 	%rd60, %rd1, %rd59;
	ld.global.f32 	%f76, [%rd60];
	fma.rn.f32 	%f77, %f75, %f76, %f74;
	ld.global.u32 	%r49, [%rd51+16];
	ld.global.f32 	%f78, [%rd52+16];
	mul.wide.s32 	%rd61, %r49, 4;
	add.s64 	%rd62, %rd1, %rd61;
	ld.global.f32 	%f79, [%rd62];
	fma.rn.f32 	%f80, %f78, %f79, %f77;
	ld.global.u32 	%r50, [%rd51+20];
	ld.global.f32 	%f81, [%rd52+20];
	mul.wide.s32 	%rd63, %r50, 4;
	add.s64 	%rd64, %rd1, %rd63;
	ld.global.f32 	%f82, [%rd64];
	fma.rn.f32 	%f83, %f81, %f82, %f80;
	ld.global.u32 	%r51, [%rd51+24];
	ld.global.f32 	%f84, [%rd52+24];
	mul.wide.s32 	%rd65, %r51, 4;
	add.s64 	%rd66, %rd1, %rd65;
	ld.global.f32 	%f85, [%rd66];
	fma.rn.f32 	%f86, %f84, %f85, %f83;
	ld.global.u32 	%r52, [%rd51+28];
	ld.global.f32 	%f87, [%rd52+28];
	mul.wide.s32 	%rd67, %r52, 4;
	add.s64 	%rd68, %rd1, %rd67;
	ld.global.f32 	%f88, [%rd68];
	fma.rn.f32 	%f113, %f87, %f88, %f86;
	add.s32 	%r60, %r60, 8;
$L__BB1_8:
	setp.eq.s32 	%p7, %r12, 0;
	@%p7 bra 	$L__BB1_14;
	and.b32  	%r15, %r4, 3;
	setp.lt.u32 	%p8, %r12, 4;
	@%p8 bra 	$L__BB1_11;
	mul.wide.s32 	%rd69, %r60, 4;
	add.s64 	%rd70, %rd3, %rd69;
	ld.global.u32 	%r53, [%rd70];
	add.s64 	%rd71, %rd2, %rd69;
	ld.global.f32 	%f90, [%rd71];
	mul.wide.s32 	%rd72, %r53, 4;
	add.s64 	%rd73, %rd1, %rd72;
	ld.global.f32 	%f91, [%rd73];
	fma.rn.f32 	%f92, %f90, %f91, %f113;
	ld.global.u32 	%r54, [%rd70+4];
	ld.global.f32 	%f93, [%rd71+4];
	mul.wide.s32 	%rd74, %r54, 4;
	add.s64 	%rd75, %rd1, %rd74;
	ld.global.f32 	%f94, [%rd75];
	fma.rn.f32 	%f95, %f93, %f94, %f92;
	ld.global.u32 	%r55, [%rd70+8];
	ld.global.f32 	%f96, [%rd71+8];
	mul.wide.s32 	%rd76, %r55, 4;
	add.s64 	%rd77, %rd1, %rd76;
	ld.global.f32 	%f97, [%rd77];
	fma.rn.f32 	%f98, %f96, %f97, %f95;
	ld.global.u32 	%r56, [%rd70+12];
	ld.global.f32 	%f99, [%rd71+12];
	mul.wide.s32 	%rd78, %r56, 4;
	add.s64 	%rd79, %rd1, %rd78;
	ld.global.f32 	%f100, [%rd79];
	fma.rn.f32 	%f113, %f99, %f100, %f98;
	add.s32 	%r60, %r60, 4;
$L__BB1_11:
	setp.eq.s32 	%p9, %r15, 0;
	@%p9 bra 	$L__BB1_14;
	neg.s32 	%r63, %r15;
$L__BB1_13:
	.pragma "nounroll";
	mul.wide.s32 	%rd80, %r60, 4;
	add.s64 	%rd81, %rd2, %rd80;
	add.s64 	%rd82, %rd3, %rd80;
	ld.global.u32 	%r57, [%rd82];
	ld.global.f32 	%f101, [%rd81];
	mul.wide.s32 	%rd83, %r57, 4;
	add.s64 	%rd84, %rd1, %rd83;
	ld.global.f32 	%f102, [%rd84];
	fma.rn.f32 	%f113, %f101, %f102, %f113;
	add.s32 	%r60, %r60, 1;
	add.s32 	%r63, %r63, 1;
	setp.ne.s32 	%p10, %r63, 0;
	@%p10 bra 	$L__BB1_13;
$L__BB1_14:
	cvta.to.global.u64 	%rd85, %rd7;
	add.s64 	%rd87, %rd85, %rd13;
	ld.global.f32 	%f103, [%rd87];
	sub.f32 	%f104, %f103, %f113;
	cvta.to.global.u64 	%rd88, %rd8;
	add.s64 	%rd89, %rd88, %rd13;
	st.global.f32 	[%rd89], %f104;
$L__BB1_15:
	ret;

}
	// .globl	saxpy
.visible .entry saxpy(
	.param .u32 saxpy_param_0,
	.param .f32 saxpy_param_1,
	.param .u64 .ptr .align 1 saxpy_param_2,
	.param .u64 .ptr .align 1 saxpy_param_3
)
{
	.reg .pred 	%p<2>;
	.reg .b32 	%r<6>;
	.reg .b32 	%f<5>;
	.reg .b64 	%rd<8>;

	ld.param.u32 	%r2, [saxpy_param_0];
	ld.param.f32 	%f1, [saxpy_param_1];
	ld.param.u64 	%rd1, [saxpy_param_2];
	ld.param.u64 	%rd2, [saxpy_param_3];
	mov.u32 	%r3, %ctaid.x;
	mov.u32 	%r4, %ntid.x;
	mov.u32 	%r5, %tid.x;
	mad.lo.s32 	%r1, %r3, %r4, %r5;
	setp.ge.u32 	%p1, %r1, %r2;
	@%p1 bra 	$L__BB2_2;
	cvta.to.global.u64 	%rd3, %rd1;
	cvta.to.global.u64 	%rd4, %rd2;
	mul.wide.u32 	%rd5, %r1, 4;
	add.s64 	%rd6, %rd3, %rd5;
	ld.global.f32 	%f2, [%rd6];
	add.s64 	%rd7, %rd4, %rd5;
	ld.global.f32 	%f3, [%rd7];
	fma.rn.f32 	%f4, %f1, %f2, %f3;
	st.global.f32 	[%rd7], %f4;
$L__BB2_2:
	ret;

}
	// .globl	dotProduct
.visible .entry dotProduct(
	.param .u32 dotProduct_param_0,
	.param .u64 .ptr .align 1 dotProduct_param_1,
	.param .u64 .ptr .align 1 dotProduct_param_2,
	.param .u64 .ptr .align 1 dotProduct_param_3
)
{
	.reg .pred 	%p<6>;
	.reg .b32 	%r<15>;
	.reg .b32 	%f<9>;
	.reg .b64 	%rd<10>;
	// demoted variable
	.shared .align 4 .b8 _ZZ10dotProductE5cache[2048];
	ld.param.u32 	%r7, [dotProduct_param_0];
	ld.param.u64 	%rd1, [dotProduct_param_1];
	ld.param.u64 	%rd2, [dotProduct_param_2];
	ld.param.u64 	%rd3, [dotProduct_param_3];
	mov.u32 	%r8, %ctaid.x;
	mov.u32 	%r14, %ntid.x;
	mov.u32 	%r2, %tid.x;
	mad.lo.s32 	%r3, %r8, %r14, %r2;
	setp.ge.u32 	%p1, %r3, %r7;
	shl.b32 	%r9, %r2, 2;
	mov.u32 	%r10, _ZZ10dotProductE5cache;
	add.s32 	%r4, %r10, %r9;
	@%p1 bra 	$L__BB3_2;
	cvta.to.global.u64 	%rd4, %rd1;
	cvta.to.global.u64 	%rd5, %rd2;
	mul.wide.u32 	%rd6, %r3, 4;
	add.s64 	%rd7, %rd4, %rd6;
	ld.global.f32 	%f1, [%rd7];
	add.s64 	%rd8, %rd5, %rd6;
	ld.global.f32 	%f2, [%rd8];
	mul.f32 	%f3, %f1, %f2;
	st.shared.f32 	[%r4], %f3;
	bra.uni 	$L__BB3_3;
$L__BB3_2:
	mov.b32 	%r11, 0;
	st.shared.u32 	[%r4], %r11;
$L__BB3_3:
	bar.sync 	0;
	setp.lt.u32 	%p2, %r14, 2;
	@%p2 bra 	$L__BB3_7;
$L__BB3_4:
	shr.u32 	%r6, %r14, 1;
	setp.ge.u32 	%p3, %r2, %r6;
	@%p3 bra 	$L__BB3_6;
	shl.b32 	%r12, %r6, 2;
	add.s32 	%r13, %r4, %r12;
	ld.shared.f32 	%f4, [%r13];
	ld.shared.f32 	%f5, [%r4];
	add.f32 	%f6, %f4, %f5;
	st.shared.f32 	[%r4], %f6;
$L__BB3_6:
	bar.sync 	0;
	setp.gt.u32 	%p4, %r14, 3;
	mov.u32 	%r14, %r6;
	@%p4 bra 	$L__BB3_4;
$L__BB3_7:
	setp.ne.s32 	%p5, %r2, 0;
	@%p5 bra 	$L__BB3_9;
	ld.shared.f32 	%f7, [_ZZ10dotProductE5cache];
	cvta.to.global.u64 	%rd9, %rd3;
	atom.global.add.f32 	%f8, [%rd9], %f7;
$L__BB3_9:
	ret;

}


// ===== COMPILED SASS (sm_100) =====

	.target	sm_100

	.elftype	@"ET_EXEC"


//--------------------- .note.nv.tkinfo           --------------------------
	.section	.note.nv.tkinfo,"",@"SHT_NOTE"
	.sectionflags	@"SHF_NOTE_NV_TKINFO"
	.tkinfo
        /*0018*/ 	.word	0x00000002
        /*0030*/ 	.string	""
        /*0030*/ 	.string	"ptxas"
        /*0030*/ 	.string	"Cuda compilation tools, release 13.0, V13.0.88"
        /*0030*/ 	.string	"Build cuda_13.0.r13.0/compiler.36424714_0"
        /*0030*/ 	.string	"-arch sm_100 -m 64 "



//--------------------- .note.nv.cuinfo           --------------------------
	.section	.note.nv.cuinfo,"",@"SHT_NOTE"
	.sectionflags	@"SHF_NOTE_NV_CUINFO"
        /*0018*/ 	.short	0x0002
        /*001a*/ 	.short	0x0064
        /*001c*/ 	.short	0x0082
	.zero		2


//--------------------- .nv.info                  --------------------------
	.section	.nv.info,"",@"SHT_CUDA_INFO"
	.align	4


	//----- nvinfo : EIATTR_REGCOUNT
	.align		4
        /*0000*/ 	.byte	0x04, 0x2f
        /*0002*/ 	.short	(.L_1 - .L_0)
	.align		4
.L_0:
        /*0004*/ 	.word	index@(spRMult)
        /*0008*/ 	.word	0x00000020


	//----- nvinfo : EIATTR_FRAME_SIZE
	.align		4
.L_1:
        /*000c*/ 	.byte	0x04, 0x11
        /*000e*/ 	.short	(.L_3 - .L_2)
	.align		4
.L_2:
        /*0010*/ 	.word	index@(spRMult)
        /*0014*/ 	.word	0x00000000


	//----- nvinfo : EIATTR_REGCOUNT
	.align		4
.L_3:
        /*0018*/ 	.byte	0x04, 0x2f
        /*001a*/ 	.short	(.L_5 - .L_4)
	.align		4
.L_4:
        /*001c*/ 	.word	index@(spRMultSub)
        /*0020*/ 	.word	0x00000020


	//----- nvinfo : EIATTR_FRAME_SIZE
	.align		4
.L_5:
        /*0024*/ 	.byte	0x04, 0x11
        /*0026*/ 	.short	(.L_7 - .L_6)
	.align		4
.L_6:
        /*0028*/ 	.word	index@(spRMultSub)
        /*002c*/ 	.word	0x00000000


	//----- nvinfo : EIATTR_REGCOUNT
	.align		4
.L_7:
        /*0030*/ 	.byte	0x04, 0x2f
        /*0032*/ 	.short	(.L_9 - .L_8)
	.align		4
.L_8:
        /*0034*/ 	.word	index@(saxpy)
        /*0038*/ 	.word	0x0000000a


	//----- nvinfo : EIATTR_FRAME_SIZE
	.align		4
.L_9:
        /*003c*/ 	.byte	0x04, 0x11
        /*003e*/ 	.short	(.L_11 - .L_10)
	.align		4
.L_10:
        /*0040*/ 	.word	index@(saxpy)
        /*0044*/ 	.word	0x00000000


	//----- nvinfo : EIATTR_REGCOUNT
	.align		4
.L_11:
        /*0048*/ 	.byte	0x04, 0x2f
        /*004a*/ 	.short	(.L_13 - .L_12)
	.align		4
.L_12:
        /*004c*/ 	.word	index@(dotProduct)
        /*0050*/ 	.word	0x0000000c


	//----- nvinfo : EIATTR_FRAME_SIZE
	.align		4
.L_13:
        /*0054*/ 	.byte	0x04, 0x11
        /*0056*/ 	.short	(.L_15 - .L_14)
	.align		4
.L_14:
        /*0058*/ 	.word	index@(dotProduct)
        /*005c*/ 	.word	0x00000000


	//----- nvinfo : EIATTR_MIN_STACK_SIZE
	.align		4
.L_15:
        /*0060*/ 	.byte	0x04, 0x12
        /*0062*/ 	.short	(.L_17 - .L_16)
	.align		4
.L_16:
        /*0064*/ 	.word	index@(dotProduct)
        /*0068*/ 	.word	0x00000000


	//----- nvinfo : EIATTR_MIN_STACK_SIZE
	.align		4
.L_17:
        /*006c*/ 	.byte	0x04, 0x12
        /*006e*/ 	.short	(.L_19 - .L_18)
	.align		4
.L_18:
        /*0070*/ 	.word	index@(saxpy)
        /*0074*/ 	.word	0x00000000


	//----- nvinfo : EIATTR_MIN_STACK_SIZE
	.align		4
.L_19:
        /*0078*/ 	.byte	0x04, 0x12
        /*007a*/ 	.short	(.L_21 - .L_20)
	.align		4
.L_20:
        /*007c*/ 	.word	index@(spRMultSub)
        /*0080*/ 	.word	0x00000000


	//----- nvinfo : EIATTR_MIN_STACK_SIZE
	.align		4
.L_21:
        /*0084*/ 	.byte	0x04, 0x12
        /*0086*/ 	.short	(.L_23 - .L_22)
	.align		4
.L_22:
        /*0088*/ 	.word	index@(spRMult)
        /*008c*/ 	.word	0x00000000
.L_23:


//--------------------- .nv.compat                --------------------------
	.section	.nv.compat,"",@"SHT_CUDA_COMPAT_INFO"
	.align	4
        /*0000*/ 	.byte	0x02, 0x09, 0x00, 0x00, 0x02, 0x02, 0x01, 0x00, 0x02, 0x05, 0x05, 0x00, 0x03, 0x07, 0x01, 0x01
        /*0010*/ 	.byte	0x02, 0x03, 0x00, 0x00, 0x02, 0x06, 0x01, 0x00, 0x04, 0x0b, 0x08, 0x00, 0x09, 0x00, 0x00, 0x00
        /*0020*/ 	.byte	0x00, 0x00, 0x00, 0x00


//--------------------- .nv.info.dotProduct       --------------------------
	.section	.nv.info.dotProduct,"",@"SHT_CUDA_INFO"
	.sectionflags	@""
	.align	4


	//----- nvinfo : EIATTR_CUDA_API_VERSION
	.align		4
        /*0000*/ 	.byte	0x04, 0x37
        /*0002*/ 	.short	(.L_25 - .L_24)
.L_24:
        /*0004*/ 	.word	0x00000082


	//----- nvinfo : EIATTR_KPARAM_INFO
	.align		4
.L_25:
        /*0008*/ 	.byte	0x04, 0x17
        /*000a*/ 	.short	(.L_27 - .L_26)
.L_26:
        /*000c*/ 	.word	0x00000000
        /*0010*/ 	.short	0x0003
        /*0012*/ 	.short	0x0018
        /*0014*/ 	.byte	0x00, 0xf5, 0x21, 0x00


	//----- nvinfo : EIATTR_KPARAM_INFO
	.align		4
.L_27:
        /*0018*/ 	.byte	0x04, 0x17
        /*001a*/ 	.short	(.L_29 - .L_28)
.L_28:
        /*001c*/ 	.word	0x00000000
        /*0020*/ 	.short	0x0002
        /*0022*/ 	.short	0x0010
        /*0024*/ 	.byte	0x00, 0xf5, 0x21, 0x00


	//----- nvinfo : EIATTR_KPARAM_INFO
	.align		4
.L_29:
        /*0028*/ 	.byte	0x04, 0x17
        /*002a*/ 	.short	(.L_31 - .L_30)
.L_30:
        /*002c*/ 	.word	0x00000000
        /*0030*/ 	.short	0x0001
        /*0032*/ 	.short	0x0008
        /*0034*/ 	.byte	0x00, 0xf5, 0x21, 0x00


	//----- nvinfo : EIATTR_KPARAM_INFO
	.align		4
.L_31:
        /*0038*/ 	.byte	0x04, 0x17
        /*003a*/ 	.short	(.L_33 - .L_32)
.L_32:
        /*003c*/ 	.word	0x00000000
        /*0040*/ 	.short	0x0000
        /*0042*/ 	.short	0x0000
        /*0044*/ 	.byte	0x00, 0xf0, 0x11, 0x00


	//----- nvinfo : EIATTR_SPARSE_MMA_MASK
	.align		4
.L_33:
        /*0048*/ 	.byte	0x03, 0x50
        /*004a*/ 	.short	0x0000


	//----- nvinfo : EIATTR_MAXREG_COUNT
	.align		4
        /*004c*/ 	.byte	0x03, 0x1b
        /*004e*/ 	.short	0x00ff


	//----- nvinfo : EIATTR_NUM_BARRIERS
	.align		4
        /*0050*/ 	.byte	0x02, 0x4c
        /*0052*/ 	.byte	0x01
	.zero		1


	//----- nvinfo : EIATTR_MERCURY_ISA_VERSION
	.align		4
        /*0054*/ 	.byte	0x03, 0x5f
        /*0056*/ 	.short	0x0101


	//----- nvinfo : EIATTR_VRC_CTA_INIT_COUNT
	.align		4
        /*0058*/ 	.byte	0x02, 0x4a
	.zero		1
	.zero		1


	//----- nvinfo : EIATTR_EXIT_INSTR_OFFSETS
	.align		4
        /*005c*/ 	.byte	0x04, 0x1c
        /*005e*/ 	.short	(.L_35 - .L_34)


	//   ....[0]....
.L_34:
        /*0060*/ 	.word	0x00000240


	//   ....[1]....
        /*0064*/ 	.word	0x000002b0


	//----- nvinfo : EIATTR_CBANK_PARAM_SIZE
	.align		4
.L_35:
        /*0068*/ 	.byte	0x03, 0x19
        /*006a*/ 	.short	0x0020


	//----- nvinfo : EIATTR_PARAM_CBANK
	.align		4
        /*006c*/ 	.byte	0x04, 0x0a
        /*006e*/ 	.short	(.L_37 - .L_36)
	.align		4
.L_36:
        /*0070*/ 	.word	index@(.nv.constant0.dotProduct)
        /*0074*/ 	.short	0x0380
        /*0076*/ 	.short	0x0020


	//----- nvinfo : EIATTR_SW_WAR
	.align		4
.L_37:
        /*0078*/ 	.byte	0x04, 0x36
        /*007a*/ 	.short	(.L_39 - .L_38)
.L_38:
        /*007c*/ 	.word	0x00000008
.L_39:


//--------------------- .nv.info.saxpy            --------------------------
	.section	.nv.info.saxpy,"",@"SHT_CUDA_INFO"
	.sectionflags	@""
	.align	4


	//----- nvinfo : EIATTR_CUDA_API_VERSION
	.align		4
        /*0000*/ 	.byte	0x04, 0x37
        /*0002*/ 	.short	(.L_41 - .L_40)
.L_40:
        /*0004*/ 	.word	0x00000082


	//----- nvinfo : EIATTR_KPARAM_INFO
	.align		4
.L_41:
        /*0008*/ 	.byte	0x04, 0x17
        /*000a*/ 	.short	(.L_43 - .L_42)
.L_42:
        /*000c*/ 	.word	0x00000000
        /*0010*/ 	.short	0x0003
        /*0012*/ 	.short	0x0010
        /*0014*/ 	.byte	0x00, 0xf5, 0x21, 0x00


	//----- nvinfo : EIATTR_KPARAM_INFO
	.align		4
.L_43:
        /*0018*/ 	.byte	0x04, 0x17
        /*001a*/ 	.short	(.L_45 - .L_44)
.L_44:
        /*001c*/ 	.word	0x00000000
        /*0020*/ 	.short	0x0002
        /*0022*/ 	.short	0x0008
        /*0024*/ 	.byte	0x00, 0xf5, 0x21, 0x00


	//----- nvinfo : EIATTR_KPARAM_INFO
	.align		4
.L_45:
        /*0028*/ 	.byte	0x04, 0x17
        /*002a*/ 	.short	(.L_47 - .L_46)
.L_46:
        /*002c*/ 	.word	0x00000000
        /*0030*/ 	.short	0x0001
        /*0032*/ 	.short	0x0004
        /*0034*/ 	.byte	0x00, 0xf0, 0x11, 0x00


	//----- nvinfo : EIATTR_KPARAM_INFO
	.align		4
.L_47:
        /*0038*/ 	.byte	0x04, 0x17
        /*003a*/ 	.short	(.L_49 - .L_48)
.L_48:
        /*003c*/ 	.word	0x00000000
        /*0040*/ 	.short	0x0000
        /*0042*/ 	.short	0x0000
        /*0044*/ 	.byte	0x00, 0xf0, 0x11, 0x00


	//----- nvinfo : EIATTR_SPARSE_MMA_MASK
	.align		4
.L_49:
        /*0048*/ 	.byte	0x03, 0x50
        /*004a*/ 	.short	0x0000


	//----- nvinfo : EIATTR_MAXREG_COUNT
	.align		4
        /*004c*/ 	.byte	0x03, 0x1b
        /*004e*/ 	.short	0x00ff


	//----- nvinfo : EIATTR_MERCURY_ISA_VERSION
	.align		4
        /*0050*/ 	.byte	0x03, 0x5f
        /*0052*/ 	.short	0x0101


	//----- nvinfo : EIATTR_VRC_CTA_INIT_COUNT
	.align		4
        /*0054*/ 	.byte	0x02, 0x4a
	.zero		1
	.zero		1


	//----- nvinfo : EIATTR_EXIT_INSTR_OFFSETS
	.align		4
        /*0058*/ 	.byte	0x04, 0x1c
        /*005a*/ 	.short	(.L_51 - .L_50)


	//   ....[0]....
.L_50:
        /*005c*/ 	.word	0x00000070


	//   ....[1]....
        /*0060*/ 	.word	0x00000120


	//----- nvinfo : EIATTR_CBANK_PARAM_SIZE
	.align		4
.L_51:
        /*0064*/ 	.byte	0x03, 0x19
        /*0066*/ 	.short	0x0018


	//----- nvinfo : EIATTR_PARAM_CBANK
	.align		4
        /*0068*/ 	.byte	0x04, 0x0a
        /*006a*/ 	.short	(.L_53 - .L_52)
	.align		4
.L_52:
        /*006c*/ 	.word	index@(.nv.constant0.saxpy)
        /*0070*/ 	.short	0x0380
        /*0072*/ 	.short	0x0018


	//----- nvinfo : EIATTR_SW_WAR
	.align		4
.L_53:
        /*0074*/ 	.byte	0x04, 0x36
        /*0076*/ 	.short	(.L_55 - .L_54)
.L_54:
        /*0078*/ 	.word	0x00000008
.L_55:


//--------------------- .nv.info.spRMultSub       --------------------------
	.section	.nv.info.spRMultSub,"",@"SHT_CUDA_INFO"
	.sectionflags	@""
	.align	4


	//----- nvinfo : EIATTR_CUDA_API_VERSION
	.align		4
        /*0000*/ 	.byte	0x04, 0x37
        /*0002*/ 	.short	(.L_57 - .L_56)
.L_56:
        /*0004*/ 	.word	0x00000082


	//----- nvinfo : EIATTR_KPARAM_INFO
	.align		4
.L_57:
        /*0008*/ 	.byte	0x04, 0x17
        /*000a*/ 	.short	(.L_59 - .L_58)
.L_58:
        /*000c*/ 	.word	0x00000000
        /*0010*/ 	.short	0x0006
        /*0012*/ 	.short	0x0030
        /*0014*/ 	.byte	0x00, 0xf5, 0x21, 0x00


	//----- nvinfo : EIATTR_KPARAM_INFO
	.align		4
.L_59:
        /*0018*/ 	.byte	0x04, 0x17
        /*001a*/ 	.short	(.L_61 - .L_60)
.L_60:
        /*001c*/ 	.word	0x00000000
        /*0020*/ 	.short	0x0005
        /*0022*/ 	.short	0x0028
        /*0024*/ 	.byte	0x00, 0xf5, 0x21, 0x00


	//----- nvinfo : EIATTR_KPARAM_INFO
	.align		4
.L_61:
        /*0028*/ 	.byte	0x04, 0x17
        /*002a*/ 	.short	(.L_63 - .L_62)
.L_62:
        /*002c*/ 	.word	0x00000000
        /*0030*/ 	.short	0x0004
        /*0032*/ 	.short	0x0020
        /*0034*/ 	.byte	0x00, 0xf5, 0x21, 0x00


	//----- nvinfo : EIATTR_KPARAM_INFO
	.align		4
.L_63:
        /*0038*/ 	.byte	0x04, 0x17
        /*003a*/ 	.short	(.L_65 - .L_64)
.L_64:
        /*003c*/ 	.word	0x00000000
        /*0040*/ 	.short	0x0003
        /*0042*/ 	.short	0x0018
        /*0044*/ 	.byte	0x00, 0xf5, 0x21, 0x00


	//----- nvinfo : EIATTR_KPARAM_INFO
	.align		4
.L_65:
        /*0048*/ 	.byte	0x04, 0x17
        /*004a*/ 	.short	(.L_67 - .L_66)
.L_66:
        /*004c*/ 	.word	0x00000000
        /*0050*/ 	.short	0x0002
        /*0052*/ 	.short	0x0010
        /*0054*/ 	.byte	0x00, 0xf5, 0x21, 0x00


	//----- nvinfo : EIATTR_KPARAM_INFO
	.align		4
.L_67:
        /*0058*/ 	.byte	0x04, 0x17
        /*005a*/ 	.short	(.L_69 - .L_68)
.L_68:
        /*005c*/ 	.word	0x00000000
        /*0060*/ 	.short	0x0001
        /*0062*/ 	.short	0x0008
        /*0064*/ 	.byte	0x00, 0xf5, 0x21, 0x00


	//----- nvinfo : EIATTR_KPARAM_INFO
	.align		4
.L_69:
        /*0068*/ 	.byte	0x04, 0x17
        /*006a*/ 	.short	(.L_71 - .L_70)
.L_70:
        /*006c*/ 	.word	0x00000000
        /*0070*/ 	.short	0x0000
        /*0072*/ 	.short	0x0000
        /*0074*/ 	.byte	0x00, 0xf0, 0x11, 0x00


	//----- nvinfo : EIATTR_SPARSE_MMA_MASK
	.align		4
.L_71:
        /*0078*/ 	.byte	0x03, 0x50
        /*007a*/ 	.short	0x0000


	//----- nvinfo : EIATTR_MAXREG_COUNT
	.align		4
        /*007c*/ 	.byte	0x03, 0x1b
        /*007e*/ 	.short	0x00ff


	//----- nvinfo : EIATTR_MERCURY_ISA_VERSION
	.align		4
        /*0080*/ 	.byte	0x03, 0x5f
        /*0082*/ 	.short	0x0101


	//----- nvinfo : EIATTR_VRC_CTA_INIT_COUNT
	.align		4
        /*0084*/ 	.byte	0x02, 0x4a
	.zero		1
	.zero		1


	//----- nvinfo : EIATTR_EXIT_INSTR_OFFSETS
	.align		4
        /*0088*/ 	.byte	0x04, 0x1c
        /*008a*/ 	.short	(.L_73 - .L_72)


	//   ....[0]....
.L_72:
        /*008c*/ 	.word	0x00000070


	//   ....[1]....
        /*0090*/ 	.word	0x00000e90


	//----- nvinfo : EIATTR_CRS_STACK_SIZE
	.align		4
.L_73:
        /*0094*/ 	.byte	0x04, 0x1e
        /*0096*/ 	.short	(.L_75 - .L_74)
.L_74:
        /*0098*/ 	.word	0x00000000


	//----- nvinfo : EIATTR_CBANK_PARAM_SIZE
	.align		4
.L_75:
        /*009c*/ 	.byte	0x03, 0x19
        /*009e*/ 	.short	0x0038


	//----- nvinfo : EIATTR_PARAM_CBANK
	.align		4
        /*00a0*/ 	.byte	0x04, 0x0a
        /*00a2*/ 	.short	(.L_77 - .L_76)
	.align		4
.L_76:
        /*00a4*/ 	.word	index@(.nv.constant0.spRMultSub)
        /*00a8*/ 	.short	0x0380
        /*00aa*/ 	.short	0x0038


	//----- nvinfo : EIATTR_SW_WAR
	.align		4
.L_77:
        /*00ac*/ 	.byte	0x04, 0x36
        /*00ae*/ 	.short	(.L_79 - .L_78)
.L_78:
        /*00b0*/ 	.word	0x00000008
.L_79:


//--------------------- .nv.info.spRMult          --------------------------
	.section	.nv.info.spRMult,"",@"SHT_CUDA_INFO"
	.sectionflags	@""
	.align	4


	//----- nvinfo : EIATTR_CUDA_API_VERSION
	.align		4
        /*0000*/ 	.byte	0x04, 0x37
        /*0002*/ 	.short	(.L_81 - .L_80)
.L_80:
        /*0004*/ 	.word	0x00000082


	//----- nvinfo : EIATTR_KPARAM_INFO
	.align		4
.L_81:
        /*0008*/ 	.byte	0x04, 0x17
        /*000a*/ 	.short	(.L_83 - .L_82)
.L_82:
        /*000c*/ 	.word	0x00000000
        /*0010*/ 	.short	0x0005
        /*0012*/ 	.short	0x0028
        /*0014*/ 	.byte	0x00, 0xf5, 0x21, 0x00


	//----- nvinfo : EIATTR_KPARAM_INFO
	.align		4
.L_83:
        /*0018*/ 	.byte	0x04, 0x17
        /*001a*/ 	.short	(.L_85 - .L_84)
.L_84:
        /*001c*/ 	.word	0x00000000
        /*0020*/ 	.short	0x0004
        /*0022*/ 	.short	0x0020
        /*0024*/ 	.byte	0x00, 0xf5, 0x21, 0x00


	//----- nvinfo : EIATTR_KPARAM_INFO
	.align		4
.L_85:
        /*0028*/ 	.byte	0x04, 0x17
        /*002a*/ 	.short	(.L_87 - .L_86)
.L_86:
        /*002c*/ 	.word	0x00000000
        /*0030*/ 	.short	0x0003
        /*0032*/ 	.short	0x0018
        /*0034*/ 	.byte	0x00, 0xf5, 0x21, 0x00


	//----- nvinfo : EIATTR_KPARAM_INFO
	.align		4
.L_87:
        /*0038*/ 	.byte	0x04, 0x17
        /*003a*/ 	.short	(.L_89 - .L_88)
.L_88:
        /*003c*/ 	.word	0x00000000
        /*0040*/ 	.short	0x0002
        /*0042*/ 	.short	0x0010
        /*0044*/ 	.byte	0x00, 0xf5, 0x21, 0x00


	//----- nvinfo : EIATTR_KPARAM_INFO
	.align		4
.L_89:
        /*0048*/ 	.byte	0x04, 0x17
        /*004a*/ 	.short	(.L_91 - .L_90)
.L_90:
        /*004c*/ 	.word	0x00000000
        /*0050*/ 	.short	0x0001
        /*0052*/ 	.short	0x0008
        /*0054*/ 	.byte	0x00, 0xf5, 0x21, 0x00


	//----- nvinfo : EIATTR_KPARAM_INFO
	.align		4
.L_91:
        /*0058*/ 	.byte	0x04, 0x17
        /*005a*/ 	.short	(.L_93 - .L_92)
.L_92:
        /*005c*/ 	.word	0x00000000
        /*0060*/ 	.short	0x0000
        /*0062*/ 	.short	0x0000
        /*0064*/ 	.byte	0x00, 0xf0, 0x11, 0x00


	//----- nvinfo : EIATTR_SPARSE_MMA_MASK
	.align		4
.L_93:
        /*0068*/ 	.byte	0x03, 0x50
        /*006a*/ 	.short	0x0000


	//----- nvinfo : EIATTR_MAXREG_COUNT
	.align		4
        /*006c*/ 	.byte	0x03, 0x1b
        /*006e*/ 	.short	0x00ff


	//----- nvinfo : EIATTR_MERCURY_ISA_VERSION
	.align		4
        /*0070*/ 	.byte	0x03, 0x5f
        /*0072*/ 	.short	0x0101


	//----- nvinfo : EIATTR_VRC_CTA_INIT_COUNT
	.align		4
        /*0074*/ 	.byte	0x02, 0x4a
	.zero		1
	.zero		1


	//----- nvinfo : EIATTR_EXIT_INSTR_OFFSETS
	.align		4
        /*0078*/ 	.byte	0x04, 0x1c
        /*007a*/ 	.short	(.L_95 - .L_94)


	//   ....[0]....
.L_94:
        /*007c*/ 	.word	0x00000070


	//   ....[1]....
        /*0080*/ 	.word	0x00000e50


	//----- nvinfo : EIATTR_CRS_STACK_SIZE
	.align		4
.L_95:
        /*0084*/ 	.byte	0x04, 0x1e
        /*0086*/ 	.short	(.L_97 - .L_96)
.L_96:
        /*0088*/ 	.word	0x00000000


	//----- nvinfo : EIATTR_CBANK_PARAM_SIZE
	.align		4
.L_97:
        /*008c*/ 	.byte	0x03, 0x19
        /*008e*/ 	.short	0x0030


	//----- nvinfo : EIATTR_PARAM_CBANK
	.align		4
        /*0090*/ 	.byte	0x04, 0x0a
        /*0092*/ 	.short	(.L_99 - .L_98)
	.align		4
.L_98:
        /*0094*/ 	.word	index@(.nv.constant0.spRMult)
        /*0098*/ 	.short	0x0380
        /*009a*/ 	.short	0x0030


	//----- nvinfo : EIATTR_SW_WAR
	.align		4
.L_99:
        /*009c*/ 	.byte	0x04, 0x36
        /*009e*/ 	.short	(.L_101 - .L_100)
.L_100:
        /*00a0*/ 	.word	0x00000008
.L_101:


//--------------------- .nv.callgraph             --------------------------
	.section	.nv.callgraph,"",@"SHT_CUDA_CALLGRAPH"
	.align	4
	.sectionentsize	8
	.align		4
        /*0000*/ 	.word	0x00000000
	.align		4
        /*0004*/ 	.word	0xffffffff
	.align		4
        /*0008*/ 	.word	0x00000000
	.align		4
        /*000c*/ 	.word	0xfffffffe
	.align		4
        /*0010*/ 	.word	0x00000000
	.align		4
        /*0014*/ 	.word	0xfffffffd
	.align		4
        /*0018*/ 	.word	0x00000000
	.align		4
        /*001c*/ 	.word	0xfffffffc


//--------------------- .text.dotProduct          --------------------------
	.section	.text.dotProduct,"ax",@progbits
	.align	128
        .global         dotProduct
        .type           dotProduct,@function
        .size           dotProduct,(.L_x_26 - dotProduct)
        .other          dotProduct,@"STO_CUDA_ENTRY STV_DEFAULT"
dotProduct:
.text.dotProduct:
[----:B------:R-:W-:Y:S01]  /*0000*/  LDC R1, c[0x0][0x37c] ;  /* 0x0000df00ff017b82 */ /* 0x000fe20000000800 */
[----:B------:R-:W0:Y:S07]  /*0010*/  S2R R9, SR_TID.X ;  /* 0x0000000000097919 */ /* 0x000e2e0000002100 */
[----:B------:R-:W0:Y:S01]  /*0020*/  S2UR UR4, SR_CTAID.X ;  /* 0x00000000000479c3 */ /* 0x000e220000002500 */
[----:B------:R-:W1:Y:S01]  /*0030*/  LDCU UR5, c[0x0][0x380] ;  /* 0x00007000ff0577ac */ /* 0x000e620008000800 */
[----:B------:R-:W2:Y:S06]  /*0040*/  LDCU.64 UR6, c[0x0][0x358] ;  /* 0x00006b00ff0677ac */ /* 0x000eac0008000a00 */
[----:B------:R-:W0:Y:S02]  /*0050*/  LDC R6, c[0x0][0x360] ;  /* 0x0000d800ff067b82 */ /* 0x000e240000000800 */
[----:B0-----:R-:W-:-:S05]  /*0060*/  IMAD R7, R6, UR4, R9 ;  /* 0x0000000406077c24 */ /* 0x001fca000f8e0209 */
[----:B-1----:R-:W-:-:S13]  /*0070*/  ISETP.GE.U32.AND P1, PT, R7, UR5, PT ;  /* 0x0000000507007c0c */ /* 0x002fda000bf26070 */
[----:B------:R-:W0:Y:S08]  /*0080*/  @!P1 LDC.64 R2, c[0x0][0x388] ;  /* 0x0000e200ff029b82 */ /* 0x000e300000000a00 */
[----:B------:R-:W1:Y:S01]  /*0090*/  @!P1 LDC.64 R4, c[0x0][0x390] ;  /* 0x0000e400ff049b82 */ /* 0x000e620000000a00 */
[----:B0-----:R-:W-:-:S06]  /*00a0*/  @!P1 IMAD.WIDE.U32 R2, R7, 0x4, R2 ;  /* 0x0000000407029825 */ /* 0x001fcc00078e0002 */
[----:B--2---:R-:W2:Y:S01]  /*00b0*/  @!P1 LDG.E R2, desc[UR6][R2.64] ;  /* 0x0000000602029981 */ /* 0x004ea2000c1e1900 */
[----:B-1----:R-:W-:-:S06]  /*00c0*/  @!P1 IMAD.WIDE.U32 R4, R7, 0x4, R4 ;  /* 0x0000000407049825 */ /* 0x002fcc00078e0004 */
[----:B------:R-:W2:Y:S01]  /*00d0*/  @!P1 LDG.E R5, desc[UR6][R4.64] ;  /* 0x0000000604059981 */ /* 0x000ea2000c1e1900 */
[----:B------:R-:W0:Y:S01]  /*00e0*/  S2UR UR5, SR_CgaCtaId ;  /* 0x00000000000579c3 */ /* 0x000e220000008800 */
[----:B------:R-:W-:Y:S01]  /*00f0*/  UMOV UR4, 0x400 ;  /* 0x0000040000047882 */ /* 0x000fe20000000000 */
[----:B------:R-:W-:Y:S02]  /*0100*/  ISETP.GE.U32.AND P2, PT, R6, 0x2, PT ;  /* 0x000000020600780c */ /* 0x000fe40003f46070 */
[----:B------:R-:W-:Y:S01]  /*0110*/  ISETP.NE.AND P0, PT, R9, RZ, PT ;  /* 0x000000ff0900720c */ /* 0x000fe20003f05270 */
[----:B0-----:R-:W-:-:S06]  /*0120*/  ULEA UR4, UR5, UR4, 0x18 ;  /* 0x0000000405047291 */ /* 0x001fcc000f8ec0ff */
[----:B------:R-:W-:Y:S01]  /*0130*/  LEA R0, R9, UR4, 0x2 ;  /* 0x0000000409007c11 */ /* 0x000fe2000f8e10ff */
[----:B--2---:R-:W-:-:S05]  /*0140*/  @!P1 FMUL R7, R2, R5 ;  /* 0x0000000502079220 */ /* 0x004fca0000400000 */
[----:B------:R0:W-:Y:S04]  /*0150*/  @!P1 STS [R0], R7 ;  /* 0x0000000700009388 */ /* 0x0001e80000000800 */
[----:B------:R0:W-:Y:S01]  /*0160*/  @P1 STS [R0], RZ ;  /* 0x000000ff00001388 */ /* 0x0001e20000000800 */
[----:B------:R-:W-:Y:S06]  /*0170*/  BAR.SYNC.DEFER_BLOCKING 0x0 ;  /* 0x0000000000007b1d */ /* 0x000fec0000010000 */
[----:B------:R-:W-:Y:S05]  /*0180*/  @!P2 BRA `(.L_x_0) ;  /* 0x00000000002ca947 */ /* 0x000fea0003800000 */
.L_x_1:
[----:B------:R-:W-:-:S04]  /*0190*/  SHF.R.U32.HI R4, RZ, 0x1, R6 ;  /* 0x00000001ff047819 */ /* 0x000fc80000011606 */
[----:B------:R-:W-:-:S13]  /*01a0*/  ISETP.GE.U32.AND P1, PT, R9, R4, PT ;  /* 0x000000040900720c */ /* 0x000fda0003f26070 */
[----:B------:R-:W-:Y:S01]  /*01b0*/  @!P1 IMAD R2, R4, 0x4, R0 ;  /* 0x0000000404029824 */ /* 0x000fe200078e0200 */
[----:B------:R-:W-:Y:S05]  /*01c0*/  @!P1 LDS R3, [R0] ;  /* 0x0000000000039984 */ /* 0x000fea0000000800 */
[----:B------:R-:W1:Y:S02]  /*01d0*/  @!P1 LDS R2, [R2] ;  /* 0x0000000002029984 */ /* 0x000e640000000800 */
[----:B-1----:R-:W-:-:S05]  /*01e0*/  @!P1 FADD R3, R2, R3 ;  /* 0x0000000302039221 */ /* 0x002fca0000000000 */
[----:B------:R1:W-:Y:S01]  /*01f0*/  @!P1 STS [R0], R3 ;  /* 0x0000000300009388 */ /* 0x0003e20000000800 */
[----:B------:R-:W-:Y:S01]  /*0200*/  BAR.SYNC.DEFER_BLOCKING 0x0 ;  /* 0x0000000000007b1d */ /* 0x000fe20000010000 */
[----:B------:R-:W-:Y:S01]  /*0210*/  ISETP.GT.U32.AND P1, PT, R6, 0x3, PT ;  /* 0x000000030600780c */ /* 0x000fe20003f24070 */
[----:B------:R-:W-:-:S12]  /*0220*/  IMAD.MOV.U32 R6, RZ, RZ, R4 ;  /* 0x000000ffff067224 */ /* 0x000fd800078e0004 */
[----:B-1----:R-:W-:Y:S05]  /*0230*/  @P1 BRA `(.L_x_1) ;  /* 0xfffffffc00d41947 */ /* 0x002fea000383ffff */
.L_x_0:
[----:B------:R-:W-:Y:S05]  /*0240*/  @P0 EXIT ;  /* 0x000000000000094d */ /* 0x000fea0003800000 */
[----:B------:R-:W1:Y:S01]  /*0250*/  S2UR UR5, SR_CgaCtaId ;  /* 0x00000000000579c3 */ /* 0x000e620000008800 */
[----:B------:R-:W-:-:S07]  /*0260*/  UMOV UR4, 0x400 ;  /* 0x0000040000047882 */ /* 0x000fce0000000000 */
[----:B------:R-:W2:Y:S01]  /*0270*/  LDC.64 R2, c[0x0][0x398] ;  /* 0x0000e600ff027b82 */ /* 0x000ea20000000a00 */
[----:B-1----:R-:W-:-:S09]  /*0280*/  ULEA UR4, UR5, UR4, 0x18 ;  /* 0x0000000405047291 */ /* 0x002fd2000f8ec0ff */
[----:B------:R-:W2:Y:S04]  /*0290*/  LDS R5, [UR4] ;  /* 0x00000004ff057984 */ /* 0x000ea80008000800 */
[----:B--2---:R-:W-:Y:S01]  /*02a0*/  REDG.E.ADD.F32.FTZ.RN.STRONG.GPU desc[UR6][R2.64], R5 ;  /* 0x00000005020079a6 */ /* 0x004fe2000c12f306 */
[----:B------:R-:W-:Y:S05]  /*02b0*/  EXIT ;  /* 0x000000000000794d */ /* 0x000fea0003800000 */
.L_x_2:
[----:B------:R-:W-:-:S00]  /*02c0*/  BRA `(.L_x_2) ;  /* 0xfffffffc00fc7947 */ /* 0x000fc0000383ffff */
[----:B------:R-:W-:-:S00]  /*02d0*/  NOP ;  /* 0x0000000000007918 */ /* 0x000fc00000000000 */
        /* <DEDUP_REMOVED lines=10> */
.L_x_26:


//--------------------- .text.saxpy               --------------------------
	.section	.text.saxpy,"ax",@progbits
	.align	128
        .global         saxpy
        .type           saxpy,@function
        .size           saxpy,(.L_x_27 - saxpy)
        .other          saxpy,@"STO_CUDA_ENTRY STV_DEFAULT"
saxpy:
.text.saxpy:
[----:B------:R-:W-:Y:S01]  /*0000*/  LDC R1, c[0x0][0x37c] ;  /* 0x0000df00ff017b82 */ /* 0x000fe20000000800 */
[----:B------:R-:W0:Y:S07]  /*0010*/  S2R R0, SR_TID.X ;  /* 0x0000000000007919 */ /* 0x000e2e0000002100 */
[----:B------:R-:W0:Y:S01]  /*0020*/  S2UR UR4, SR_CTAID.X ;  /* 0x00000000000479c3 */ /* 0x000e220000002500 */
[----:B------:R-:W1:Y:S07]  /*0030*/  LDCU UR5, c[0x0][0x380] ;  /* 0x00007000ff0577ac */ /* 0x000e6e0008000800 */
[----:B------:R-:W0:Y:S02]  /*0040*/  LDC R7, c[0x0][0x360] ;  /* 0x0000d800ff077b82 */ /* 0x000e240000000800 */
[----:B0-----:R-:W-:-:S05]  /*0050*/  IMAD R7, R7, UR4, R0 ;  /* 0x0000000407077c24 */ /* 0x001fca000f8e0200 */
[----:B-1----:R-:W-:-:S13]  /*0060*/  ISETP.GE.U32.AND P0, PT, R7, UR5, PT ;  /* 0x0000000507007c0c */ /* 0x002fda000bf06070 */
[----:B------:R-:W-:Y:S05]  /*0070*/  @P0 EXIT ;  /* 0x000000000000094d */ /* 0x000fea0003800000 */
[----:B------:R-:W0:Y:S01]  /*0080*/  LDC.64 R2, c[0x0][0x388] ;  /* 0x0000e200ff027b82 */ /* 0x000e220000000a00 */
[----:B------:R-:W1:Y:S01]  /*0090*/  LDCU.64 UR4, c[0x0][0x358] ;  /* 0x00006b00ff0477ac */ /* 0x000e620008000a00 */
[----:B------:R-:W2:Y:S06]  /*00a0*/  LDCU UR6, c[0x0][0x384] ;  /* 0x00007080ff0677ac */ /* 0x000eac0008000800 */
[----:B------:R-:W3:Y:S01]  /*00b0*/  LDC.64 R4, c[0x0][0x390] ;  /* 0x0000e400ff047b82 */ /* 0x000ee20000000a00 */
[----:B0-----:R-:W-:-:S06]  /*00c0*/  IMAD.WIDE.U32 R2, R7, 0x4, R2 ;  /* 0x0000000407027825 */ /* 0x001fcc00078e0002 */
[----:B-1----:R-:W2:Y:S01]  /*00d0*/  LDG.E R2, desc[UR4][R2.64] ;  /* 0x0000000402027981 */ /* 0x002ea2000c1e1900 */
[----:B---3--:R-:W-:-:S05]  /*00e0*/  IMAD.WIDE.U32 R4, R7, 0x4, R4 ;  /* 0x0000000407047825 */ /* 0x008fca00078e0004 */
[----:B------:R-:W2:Y:S02]  /*00f0*/  LDG.E R7, desc[UR4][R4.64] ;  /* 0x0000000404077981 */ /* 0x000ea4000c1e1900 */
[----:B--2---:R-:W-:-:S05]  /*0100*/  FFMA R7, R2, UR6, R7 ;  /* 0x0000000602077c23 */ /* 0x004fca0008000007 */
[----:B------:R-:W-:Y:S01]  /*0110*/  STG.E desc[UR4][R4.64], R7 ;  /* 0x0000000704007986 */ /* 0x000fe2000c101904 */
[----:B------:R-:W-:Y:S05]  /*0120*/  EXIT ;  /* 0x000000000000794d */ /* 0x000fea0003800000 */
.L_x_3:
        /* <DEDUP_REMOVED lines=13> */
.L_x_27:


//--------------------- .text.spRMultSub          --------------------------
	.section	.text.spRMultSub,"ax",@progbits
	.align	128
        .global         spRMultSub
        .type           spRMultSub,@function
        .size           spRMultSub,(.L_x_28 - spRMultSub)
        .other          spRMultSub,@"STO_CUDA_ENTRY STV_DEFAULT"
spRMultSub:
.text.spRMultSub:
        /* <DEDUP_REMOVED lines=10> */
[----:B0-----:R-:W-:-:S05]  /*00a0*/  IMAD.WIDE.U32 R2, R0, 0x4, R2 ;  /* 0x0000000400027825 */ /* 0x001fca00078e0002 */
[----:B-1----:R-:W2:Y:S04]  /*00b0*/  LDG.E R4, desc[UR4][R2.64] ;  /* 0x0000000402047981 */ /* 0x002ea8000c1e1900 */
[----:B------:R-:W2:Y:S01]  /*00c0*/  LDG.E R8, desc[UR4][R2.64+0x4] ;  /* 0x0000040402087981 */ /* 0x000ea2000c1e1900 */
[----:B------:R-:W-:Y:S01]  /*00d0*/  BSSY.RECONVERGENT B0, `(.L_x_4) ;  /* 0x00000d4000007945 */ /* 0x000fe20003800200 */
[----:B------:R-:W-:Y:S01]  /*00e0*/  HFMA2 R6, -RZ, RZ, 0, 0 ;  /* 0x00000000ff067431 */ /* 0x000fe200000001ff */
[----:B--2---:R-:W-:-:S13]  /*00f0*/  ISETP.GE.AND P0, PT, R4, R8, PT ;  /* 0x000000080400720c */ /* 0x004fda0003f06270 */
[----:B------:R-:W-:Y:S05]  /*0100*/  @P0 BRA `(.L_x_5) ;  /* 0x0000000c00400947 */ /* 0x000fea0003800000 */
[----:B------:R-:W-:Y:S01]  /*0110*/  MOV R3, R4 ;  /* 0x0000000400037202 */ /* 0x000fe20000000f00 */
[----:B------:R-:W-:Y:S01]  /*0120*/  BSSY.RECONVERGENT B1, `(.L_x_6) ;  /* 0x0000068000017945 */ /* 0x000fe20003800200 */
[----:B------:R-:W-:Y:S02]  /*0130*/  MOV R6, RZ ;  /* 0x000000ff00067202 */ /* 0x000fe40000000f00 */
[CC--:B------:R-:W-:Y:S02]  /*0140*/  IADD3 R4, PT, PT, R8.reuse, -R3.reuse, RZ ;  /* 0x8000000308047210 */ /* 0x0c0fe40007ffe0ff */
[----:B------:R-:W-:Y:S02]  /*0150*/  IADD3 R8, PT, PT, -R8, R3, RZ ;  /* 0x0000000308087210 */ /* 0x000fe40007ffe1ff */
[----:B------:R-:W-:Y:S02]  /*0160*/  LOP3.LUT R5, R4, 0xf, RZ, 0xc0, !PT ;  /* 0x0000000f04057812 */ /* 0x000fe400078ec0ff */
[----:B------:R-:W-:-:S02]  /*0170*/  ISETP.GT.U32.AND P1, PT, R8, -0x10, PT ;  /* 0xfffffff00800780c */ /* 0x000fc40003f24070 */
[----:B------:R-:W-:-:S11]  /*0180*/  ISETP.NE.AND P0, PT, R5, RZ, PT ;  /* 0x000000ff0500720c */ /* 0x000fd60003f05270 */
[----:B------:R-:W-:Y:S05]  /*0190*/  @P1 BRA `(.L_x_7) ;  /* 0x0000000400801947 */ /* 0x000fea0003800000 */
[----:B------:R-:W0:Y:S01]  /*01a0*/  LDC.64 R12, c[0x0][0x390] ;  /* 0x0000e400ff0c7b82 */ /* 0x000e220000000a00 */
[----:B------:R-:W-:Y:S02]  /*01b0*/  LOP3.LUT R2, R4, 0xfffffff0, RZ, 0xc0, !PT ;  /* 0xfffffff004027812 */ /* 0x000fe400078ec0ff */
[----:B------:R-:W-:Y:S02]  /*01c0*/  MOV R6, RZ ;  /* 0x000000ff00067202 */ /* 0x000fe40000000f00 */
[----:B------:R-:W-:-:S03]  /*01d0*/  IADD3 R2, PT, PT, -R2, RZ, RZ ;  /* 0x000000ff02027210 */ /* 0x000fc60007ffe1ff */
[----:B------:R-:W1:Y:S01]  /*01e0*/  LDC.64 R14, c[0x0][0x398] ;  /* 0x0000e600ff0e7b82 */ /* 0x000e620000000a00 */
[----:B0-----:R-:W-:-:S04]  /*01f0*/  IADD3 R12, P1, PT, R12, 0x20, RZ ;  /* 0x000000200c0c7810 */ /* 0x001fc80007f3e0ff */
[----:B------:R-:W-:Y:S02]  /*0200*/  IADD3.X R13, PT, PT, RZ, R13, RZ, P1, !PT ;  /* 0x0000000dff0d7210 */ /* 0x000fe40000ffe4ff */
[----:B-1----:R-:W-:-:S04]  /*0210*/  IADD3 R14, P2, PT, R14, 0x20, RZ ;  /* 0x000000200e0e7810 */ /* 0x002fc80007f5e0ff */
[----:B------:R-:W-:-:S09]  /*0220*/  IADD3.X R15, PT, PT, RZ, R15, RZ, P2, !PT ;  /* 0x0000000fff0f7210 */ /* 0x000fd200017fe4ff */
.L_x_8:
[C---:B------:R-:W-:Y:S01]  /*0230*/  IMAD.WIDE R20, R3.reuse, 0x4, R12 ;  /* 0x0000000403147825 */ /* 0x040fe200078e020c */
[----:B------:R-:W0:Y:S04]  /*0240*/  LDC.64 R16, c[0x0][0x3a8] ;  /* 0x0000ea00ff107b82 */ /* 0x000e280000000a00 */
[----:B------:R-:W0:Y:S04]  /*0250*/  LDG.E R11, desc[UR4][R20.64+-0x20] ;  /* 0xffffe004140b7981 */ /* 0x000e28000c1e1900 */
[----:B------:R-:W2:Y:S04]  /*0260*/  LDG.E R23, desc[UR4][R20.64+-0x1c] ;  /* 0xffffe40414177981 */ /* 0x000ea8000c1e1900 */
[----:B------:R-:W3:Y:S01]  /*0270*/  LDG.E R9, desc[UR4][R20.64+-0x18] ;  /* 0xffffe80414097981 */ /* 0x000ee2000c1e1900 */
[----:B------:R-:W-:-:S03]  /*0280*/  IMAD.WIDE R26, R3, 0x4, R14 ;  /* 0x00000004031a7825 */ /* 0x000fc600078e020e */
[----:B------:R-:W4:Y:S04]  /*0290*/  LDG.E R25, desc[UR4][R20.64+-0x14] ;  /* 0xffffec0414197981 */ /* 0x000f28000c1e1900 */
[----:B------:R-:W5:Y:S04]  /*02a0*/  LDG.E R19, desc[UR4][R26.64+-0x20] ;  /* 0xffffe0041a137981 */ /* 0x000f68000c1e1900 */
[----:B------:R-:W5:Y:S04]  /*02b0*/  LDG.E R18, desc[UR4][R26.64+-0x1c] ;  /* 0xffffe4041a127981 */ /* 0x000f68000c1e1900 */
[----:B------:R-:W5:Y:S01]  /*02c0*/  LDG.E R29, desc[UR4][R20.64+-0x10] ;  /* 0xfffff004141d7981 */ /* 0x000f62000c1e1900 */
[----:B0-----:R-:W-:-:S06]  /*02d0*/  IMAD.WIDE R10, R11, 0x4, R16 ;  /* 0x000000040b0a7825 */ /* 0x001fcc00078e0210 */
[----:B------:R-:W5:Y:S01]  /*02e0*/  LDG.E R10, desc[UR4][R10.64] ;  /* 0x000000040a0a7981 */ /* 0x000f62000c1e1900 */
[----:B--2---:R-:W-:-:S05]  /*02f0*/  IMAD.WIDE R22, R23, 0x4, R16 ;  /* 0x0000000417167825 */ /* 0x004fca00078e0210 */
[----:B------:R-:W2:Y:S01]  /*0300*/  LDG.E R7, desc[UR4][R22.64] ;  /* 0x0000000416077981 */ /* 0x000ea2000c1e1900 */
[----:B---3--:R-:W-:-:S03]  /*0310*/  IMAD.WIDE R8, R9, 0x4, R16 ;  /* 0x0000000409087825 */ /* 0x008fc600078e0210 */
[----:B------:R-:W3:Y:S01]  /*0320*/  LDG.E R11, desc[UR4][R26.64+-0x18] ;  /* 0xffffe8041a0b7981 */ /* 0x000ee2000c1e1900 */
[----:B----4-:R-:W-:-:S03]  /*0330*/  IMAD.WIDE R24, R25, 0x4, R16 ;  /* 0x0000000419187825 */ /* 0x010fc600078e0210 */
[----:B------:R-:W3:Y:S04]  /*0340*/  LDG.E R8, desc[UR4][R8.64] ;  /* 0x0000000408087981 */ /* 0x000ee8000c1e1900 */
[----:B------:R-:W4:Y:S04]  /*0350*/  LDG.E R23, desc[UR4][R20.64+-0xc] ;  /* 0xfffff40414177981 */ /* 0x000f28000c1e1900 */
[----:B------:R-:W4:Y:S01]  /*0360*/  LDG.E R9, desc[UR4][R20.64+-0x8] ;  /* 0xfffff80414097981 */ /* 0x000f22000c1e1900 */
[----:B-----5:R-:W-:-:S03]  /*0370*/  FFMA R28, R19, R10, R6 ;  /* 0x0000000a131c7223 */ /* 0x020fc60000000006 */
[----:B------:R-:W5:Y:S04]  /*0380*/  LDG.E R6, desc[UR4][R24.64] ;  /* 0x0000000418067981 */ /* 0x000f68000c1e1900 */
[----:B------:R-:W5:Y:S01]  /*0390*/  LDG.E R19, desc[UR4][R26.64+-0x14] ;  /* 0xffffec041a137981 */ /* 0x000f62000c1e1900 */
[----:B--2---:R-:W-:Y:S01]  /*03a0*/  FFMA R22, R18, R7, R28 ;  /* 0x0000000712167223 */ /* 0x004fe2000000001c */
[----:B------:R-:W-:Y:S02]  /*03b0*/  IMAD.WIDE R28, R29, 0x4, R16 ;  /* 0x000000041d1c7825 */ /* 0x000fe400078e0210 */
[----:B------:R-:W2:Y:S04]  /*03c0*/  LDG.E R10, desc[UR4][R20.64+-0x4] ;  /* 0xfffffc04140a7981 */ /* 0x000ea8000c1e1900 */
[----:B------:R-:W2:Y:S04]  /*03d0*/  LDG.E R29, desc[UR4][R28.64] ;  /* 0x000000041c1d7981 */ /* 0x000ea8000c1e1900 */
[----:B------:R-:W2:Y:S04]  /*03e0*/  LDG.E R18, desc[UR4][R26.64+-0x10] ;  /* 0xfffff0041a127981 */ /* 0x000ea8000c1e1900 */
[----:B------:R-:W2:Y:S01]  /*03f0*/  LDG.E R7, desc[UR4][R20.64] ;  /* 0x0000000414077981 */ /* 0x000ea2000c1e1900 */
[----:B---3--:R-:W-:Y:S01]  /*0400*/  FFMA R8, R11, R8, R22 ;  /* 0x000000080b087223 */ /* 0x008fe20000000016 */
[----:B----4-:R-:W-:-:S02]  /*0410*/  IMAD.WIDE R22, R23, 0x4, R16 ;  /* 0x0000000417167825 */ /* 0x010fc400078e0210 */
[----:B------:R-:W3:Y:S04]  /*0420*/  LDG.E R11, desc[UR4][R20.64+0x4] ;  /* 0x00000404140b7981 */ /* 0x000ee8000c1e1900 */
[----:B------:R-:W4:Y:S04]  /*0430*/  LDG.E R23, desc[UR4][R22.64] ;  /* 0x0000000416177981 */ /* 0x000f28000c1e1900 */
[----:B------:R-:W4:Y:S04]  /*0440*/  LDG.E R25, desc[UR4][R26.64+-0xc] ;  /* 0xfffff4041a197981 */ /* 0x000f28000c1e1900 */
[----:B------:R-:W4:Y:S04]  /*0450*/  LDG.E R28, desc[UR4][R26.64+-0x8] ;  /* 0xfffff8041a1c7981 */ /* 0x000f28000c1e1900 */
[----:B------:R-:W4:Y:S04]  /*0460*/  LDG.E R22, desc[UR4][R20.64+0x8] ;  /* 0x0000080414167981 */ /* 0x000f28000c1e1900 */
[----:B------:R-:W4:Y:S01]  /*0470*/  LDG.E R24, desc[UR4][R26.64+0x4] ;  /* 0x000004041a187981 */ /* 0x000f22000c1e1900 */
[----:B-----5:R-:W-:Y:S01]  /*0480*/  FFMA R6, R19, R6, R8 ;  /* 0x0000000613067223 */ /* 0x020fe20000000008 */
[----:B------:R-:W-:-:S05]  /*0490*/  IMAD.WIDE R8, R9, 0x4, R16 ;  /* 0x0000000409087825 */ /* 0x000fca00078e0210 */
[----:B------:R0:W5:Y:S01]  /*04a0*/  LDG.E R19, desc[UR4][R8.64] ;  /* 0x0000000408137981 */ /* 0x000162000c1e1900 */
[----:B--2---:R-:W-:-:S03]  /*04b0*/  FFMA R18, R18, R29, R6 ;  /* 0x0000001d12127223 */ /* 0x004fc60000000006 */
[----:B------:R-:W2:Y:S01]  /*04c0*/  LDG.E R29, desc[UR4][R20.64+0x1c] ;  /* 0x00001c04141d7981 */ /* 0x000ea2000c1e1900 */
[----:B0-----:R-:W-:-:S04]  /*04d0*/  IMAD.WIDE R8, R10, 0x4, R16 ;  /* 0x000000040a087825 */ /* 0x001fc800078e0210 */
[--C-:B------:R-:W-:Y:S02]  /*04e0*/  IMAD.WIDE R6, R7, 0x4, R16.reuse ;  /* 0x0000000407067825 */ /* 0x100fe400078e0210 */
[----:B------:R-:W2:Y:S02]  /*04f0*/  LDG.E R8, desc[UR4][R8.64] ;  /* 0x0000000408087981 */ /* 0x000ea4000c1e1900 */
[----:B---3--:R-:W-:Y:S02]  /*0500*/  IMAD.WIDE R10, R11, 0x4, R16 ;  /* 0x000000040b0a7825 */ /* 0x008fe400078e0210 */
[----:B------:R-:W3:Y:S02]  /*0510*/  LDG.E R6, desc[UR4][R6.64] ;  /* 0x0000000406067981 */ /* 0x000ee4000c1e1900 */
[----:B----4-:R-:W-:Y:S02]  /*0520*/  FFMA R23, R25, R23, R18 ;  /* 0x0000001719177223 */ /* 0x010fe40000000012 */
[----:B------:R-:W4:Y:S04]  /*0530*/  LDG.E R10, desc[UR4][R10.64] ;  /* 0x000000040a0a7981 */ /* 0x000f28000c1e1900 */
[----:B------:R-:W2:Y:S04]  /*0540*/  LDG.E R9, desc[UR4][R26.64+-0x4] ;  /* 0xfffffc041a097981 */ /* 0x000ea8000c1e1900 */
[----:B------:R-:W3:Y:S04]  /*0550*/  LDG.E R7, desc[UR4][R26.64] ;  /* 0x000000041a077981 */ /* 0x000ee8000c1e1900 */
[----:B------:R-:W4:Y:S04]  /*0560*/  LDG.E R18, desc[UR4][R20.64+0xc] ;  /* 0x00000c0414127981 */ /* 0x000f28000c1e1900 */
[----:B------:R-:W4:Y:S04]  /*0570*/  LDG.E R25, desc[UR4][R20.64+0x14] ;  /* 0x0000140414197981 */ /* 0x000f28000c1e1900 */
[----:B------:R-:W4:Y:S01]  /*0580*/  LDG.E R11, desc[UR4][R26.64+0x18] ;  /* 0x000018041a0b7981 */ /* 0x000f22000c1e1900 */
[----:B-----5:R-:W-:-:S03]  /*0590*/  FFMA R28, R28, R19, R23 ;  /* 0x000000131c1c7223 */ /* 0x020fc60000000017 */
[----:B------:R-:W5:Y:S04]  /*05a0*/  LDG.E R23, desc[UR4][R20.64+0x10] ;  /* 0x0000100414177981 */ /* 0x000f68000c1e1900 */
[----:B------:R0:W5:Y:S02]  /*05b0*/  LDG.E R19, desc[UR4][R20.64+0x18] ;  /* 0x0000180414137981 */ /* 0x000164000c1e1900 */
[----:B0-----:R-:W-:-:S04]  /*05c0*/  IMAD.WIDE R20, R22, 0x4, R16 ;  /* 0x0000000416147825 */ /* 0x001fc800078e0210 */
[----:B--2---:R-:W-:Y:S02]  /*05d0*/  FFMA R8, R9, R8, R28 ;  /* 0x0000000809087223 */ /* 0x004fe4000000001c */
[----:B------:R-:W2:Y:S02]  /*05e0*/  LDG.E R9, desc[UR4][R26.64+0x10] ;  /* 0x000010041a097981 */ /* 0x000ea4000c1e1900 */
[----:B---3--:R-:W-:Y:S02]  /*05f0*/  FFMA R7, R7, R6, R8 ;  /* 0x0000000607077223 */ /* 0x008fe40000000008 */
[----:B------:R-:W3:Y:S02]  /*0600*/  LDG.E R8, desc[UR4][R26.64+0xc] ;  /* 0x00000c041a087981 */ /* 0x000ee4000c1e1900 */
[----:B----4-:R-:W-:Y:S02]  /*0610*/  FFMA R6, R24, R10, R7 ;  /* 0x0000000a18067223 */ /* 0x010fe40000000007 */
[----:B------:R-:W4:Y:S04]  /*0620*/  LDG.E R7, desc[UR4][R26.64+0x8] ;  /* 0x000008041a077981 */ /* 0x000f28000c1e1900 */
[----:B------:R-:W2:Y:S04]  /*0630*/  LDG.E R10, desc[UR4][R26.64+0x14] ;  /* 0x000014041a0a7981 */ /* 0x000ea8000c1e1900 */
[----:B------:R-:W2:Y:S01]  /*0640*/  LDG.E R26, desc[UR4][R26.64+0x1c] ;  /* 0x00001c041a1a7981 */ /* 0x000ea2000c1e1900 */
[----:B------:R-:W-:-:S06]  /*0650*/  IMAD.WIDE R24, R25, 0x4, R16 ;  /* 0x0000000419187825 */ /* 0x000fcc00078e0210 */
[----:B------:R-:W2:Y:S04]  /*0660*/  LDG.E R25, desc[UR4][R24.64] ;  /* 0x0000000418197981 */ /* 0x000ea8000c1e1900 */
[----:B------:R0:W4:Y:S02]  /*0670*/  LDG.E R27, desc[UR4][R20.64] ;  /* 0x00000004141b7981 */ /* 0x000124000c1e1900 */
[----:B0-----:R-:W-:-:S06]  /*0680*/  IMAD.WIDE R20, R18, 0x4, R16 ;  /* 0x0000000412147825 */ /* 0x001fcc00078e0210 */
[----:B------:R-:W3:Y:S01]  /*0690*/  LDG.E R21, desc[UR4][R20.64] ;  /* 0x0000000414157981 */ /* 0x000ee2000c1e1900 */
[----:B-----5:R-:W-:-:S04]  /*06a0*/  IMAD.WIDE R22, R23, 0x4, R16 ;  /* 0x0000000417167825 */ /* 0x020fc800078e0210 */
[--C-:B------:R-:W-:Y:S02]  /*06b0*/  IMAD.WIDE R18, R19, 0x4, R16.reuse ;  /* 0x0000000413127825 */ /* 0x100fe400078e0210 */
[----:B------:R-:W2:Y:S02]  /*06c0*/  LDG.E R22, desc[UR4][R22.64] ;  /* 0x0000000416167981 */ /* 0x000ea4000c1e1900 */
[----:B------:R-:W-:Y:S02]  /*06d0*/  IMAD.WIDE R16, R29, 0x4, R16 ;  /* 0x000000041d107825 */ /* 0x000fe400078e0210 */
[----:B------:R-:W5:Y:S04]  /*06e0*/  LDG.E R18, desc[UR4][R18.64] ;  /* 0x0000000412127981 */ /* 0x000f68000c1e1900 */
[----:B------:R-:W5:Y:S01]  /*06f0*/  LDG.E R16, desc[UR4][R16.64] ;  /* 0x0000000410107981 */ /* 0x000f62000c1e1900 */
[----:B------:R-:W-:-:S04]  /*0700*/  IADD3 R2, PT, PT, R2, 0x10, RZ ;  /* 0x0000001002027810 */ /* 0x000fc80007ffe0ff */
[----:B------:R-:W-:Y:S02]  /*0710*/  ISETP.NE.AND P1, PT, R2, RZ, PT ;  /* 0x000000ff0200720c */ /* 0x000fe40003f25270 */
[----:B------:R-:W-:Y:S01]  /*0720*/  IADD3 R3, PT, PT, R3, 0x10, RZ ;  /* 0x0000001003037810 */ /* 0x000fe20007ffe0ff */
[----:B----4-:R-:W-:-:S04]  /*0730*/  FFMA R7, R7, R27, R6 ;  /* 0x0000001b07077223 */ /* 0x010fc80000000006 */
[----:B---3--:R-:W-:-:S04]  /*0740*/  FFMA R8, R8, R21, R7 ;  /* 0x0000001508087223 */ /* 0x008fc80000000007 */
[----:B--2---:R-:W-:-:S04]  /*0750*/  FFMA R9, R9, R22, R8 ;  /* 0x0000001609097223 */ /* 0x004fc80000000008 */
[----:B------:R-:W-:-:S04]  /*0760*/  FFMA R10, R10, R25, R9 ;  /* 0x000000190a0a7223 */ /* 0x000fc80000000009 */
[----:B-----5:R-:W-:-:S04]  /*0770*/  FFMA R11, R11, R18, R10 ;  /* 0x000000120b0b7223 */ /* 0x020fc8000000000a */
[----:B------:R-:W-:Y:S01]  /*0780*/  FFMA R6, R26, R16, R11 ;  /* 0x000000101a067223 */ /* 0x000fe2000000000b */
[----:B------:R-:W-:Y:S06]  /*0790*/  @P1 BRA `(.L_x_8) ;  /* 0xfffffff800a41947 */ /* 0x000fec000383ffff */
.L_x_7:
[----:B------:R-:W-:Y:S05]  /*07a0*/  BSYNC.RECONVERGENT B1 ;  /* 0x0000000000017941 */ /* 0x000fea0003800200 */
.L_x_6:
[----:B------:R-:W-:Y:S05]  /*07b0*/  @!P0 BRA `(.L_x_5) ;  /* 0x0000000400948947 */ /* 0x000fea0003800000 */
[----:B------:R-:W-:Y:S01]  /*07c0*/  ISETP.GE.U32.AND P0, PT, R5, 0x8, PT ;  /* 0x000000080500780c */ /* 0x000fe20003f06070 */
[----:B------:R-:W-:Y:S01]  /*07d0*/  BSSY.RECONVERGENT B1, `(.L_x_9) ;  /* 0x0000032000017945 */ /* 0x000fe20003800200 */
[----:B------:R-:W-:-:S04]  /*07e0*/  LOP3.LUT R24, R4, 0x7, RZ, 0xc0, !PT ;  /* 0x0000000704187812 */ /* 0x000fc800078ec0ff */
[----:B------:R-:W-:-:S07]  /*07f0*/  ISETP.NE.AND P1, PT, R24, RZ, PT ;  /* 0x000000ff1800720c */ /* 0x000fce0003f25270 */
[----:B------:R-:W-:Y:S06]  /*0800*/  @!P0 BRA `(.L_x_10) ;  /* 0x0000000000b88947 */ /* 0x000fec0003800000 */
[----:B------:R-:W0:Y:S08]  /*0810*/  LDC.64 R20, c[0x0][0x390] ;  /* 0x0000e400ff147b82 */ /* 0x000e300000000a00 */
[----:B------:R-:W1:Y:S08]  /*0820*/  LDC.64 R10, c[0x0][0x3a8] ;  /* 0x0000ea00ff0a7b82 */ /* 0x000e700000000a00 */
[----:B------:R-:W2:Y:S01]  /*0830*/  LDC.64 R8, c[0x0][0x398] ;  /* 0x0000e600ff087b82 */ /* 0x000ea20000000a00 */
[----:B0-----:R-:W-:-:S05]  /*0840*/  IMAD.WIDE R20, R3, 0x4, R20 ;  /* 0x0000000403147825 */ /* 0x001fca00078e0214 */
[----:B------:R-:W1:Y:S04]  /*0850*/  LDG.E R29, desc[UR4][R20.64] ;  /* 0x00000004141d7981 */ /* 0x000e68000c1e1900 */
[----:B------:R-:W3:Y:S04]  /*0860*/  LDG.E R27, desc[UR4][R20.64+0x4] ;  /* 0x00000404141b7981 */ /* 0x000ee8000c1e1900 */
[----:B------:R-:W4:Y:S04]  /*0870*/  LDG.E R25, desc[UR4][R20.64+0x8] ;  /* 0x0000080414197981 */ /* 0x000f28000c1e1900 */
[----:B------:R-:W5:Y:S04]  /*0880*/  LDG.E R13, desc[UR4][R20.64+0xc] ;  /* 0x00000c04140d7981 */ /* 0x000f68000c1e1900 */
[----:B------:R-:W5:Y:S04]  /*0890*/  LDG.E R15, desc[UR4][R20.64+0x10] ;  /* 0x00001004140f7981 */ /* 0x000f68000c1e1900 */
[----:B------:R-:W5:Y:S04]  /*08a0*/  LDG.E R17, desc[UR4][R20.64+0x14] ;  /* 0x0000140414117981 */ /* 0x000f68000c1e1900 */
[----:B------:R-:W5:Y:S04]  /*08b0*/  LDG.E R19, desc[UR4][R20.64+0x18] ;  /* 0x0000180414137981 */ /* 0x000f68000c1e1900 */
[----:B------:R4:W5:Y:S01]  /*08c0*/  LDG.E R23, desc[UR4][R20.64+0x1c] ;  /* 0x00001c0414177981 */ /* 0x000962000c1e1900 */
[----:B--2---:R-:W-:-:S05]  /*08d0*/  IMAD.WIDE R8, R3, 0x4, R8 ;  /* 0x0000000403087825 */ /* 0x004fca00078e0208 */
[----:B------:R-:W2:Y:S04]  /*08e0*/  LDG.E R7, desc[UR4][R8.64] ;  /* 0x0000000408077981 */ /* 0x000ea8000c1e1900 */
[----:B------:R-:W2:Y:S01]  /*08f0*/  LDG.E R22, desc[UR4][R8.64+0x8] ;  /* 0x0000080408167981 */ /* 0x000ea2000c1e1900 */
[----:B-1----:R-:W-:-:S04]  /*0900*/  IMAD.WIDE R28, R29, 0x4, R10 ;  /* 0x000000041d1c7825 */ /* 0x002fc800078e020a */
[--C-:B---3--:R-:W-:Y:S01]  /*0910*/  IMAD.WIDE R26, R27, 0x4, R10.reuse ;  /* 0x000000041b1a7825 */ /* 0x108fe200078e020a */
[----:B------:R-:W2:Y:S03]  /*0920*/  LDG.E R5, desc[UR4][R28.64] ;  /* 0x000000041c057981 */ /* 0x000ea6000c1e1900 */
[--C-:B----4-:R-:W-:Y:S01]  /*0930*/  IMAD.WIDE R20, R25, 0x4, R10.reuse ;  /* 0x0000000419147825 */ /* 0x110fe200078e020a */
[----:B------:R-:W3:Y:S04]  /*0940*/  LDG.E R2, desc[UR4][R26.64] ;  /* 0x000000041a027981 */ /* 0x000ee8000c1e1900 */
[----:B------:R-:W3:Y:S01]  /*0950*/  LDG.E R25, desc[UR4][R8.64+0x4] ;  /* 0x0000040408197981 */ /* 0x000ee2000c1e1900 */
[----:B-----5:R-:W-:-:S03]  /*0960*/  IMAD.WIDE R12, R13, 0x4, R10 ;  /* 0x000000040d0c7825 */ /* 0x020fc600078e020a */
[----:B------:R-:W4:Y:S01]  /*0970*/  LDG.E R21, desc[UR4][R20.64] ;  /* 0x0000000414157981 */ /* 0x000f22000c1e1900 */
[----:B------:R-:W-:-:S03]  /*0980*/  IMAD.WIDE R14, R15, 0x4, R10 ;  /* 0x000000040f0e7825 */ /* 0x000fc600078e020a */
[----:B------:R-:W5:Y:S01]  /*0990*/  LDG.E R13, desc[UR4][R12.64] ;  /* 0x000000040c0d7981 */ /* 0x000f62000c1e1900 */
[----:B------:R-:W-:-:S03]  /*09a0*/  IMAD.WIDE R16, R17, 0x4, R10 ;  /* 0x0000000411107825 */ /* 0x000fc600078e020a */
[----:B------:R-:W5:Y:S01]  /*09b0*/  LDG.E R28, desc[UR4][R8.64+0xc] ;  /* 0x00000c04081c7981 */ /* 0x000f62000c1e1900 */
[----:B------:R-:W-:-:S03]  /*09c0*/  IMAD.WIDE R18, R19, 0x4, R10 ;  /* 0x0000000413127825 */ /* 0x000fc600078e020a */
[----:B------:R-:W5:Y:S04]  /*09d0*/  LDG.E R14, desc[UR4][R14.64] ;  /* 0x000000040e0e7981 */ /* 0x000f68000c1e1900 */
[----:B------:R-:W5:Y:S01]  /*09e0*/  LDG.E R29, desc[UR4][R8.64+0x10] ;  /* 0x00001004081d7981 */ /* 0x000f62000c1e1900 */
[----:B------:R-:W-:-:S03]  /*09f0*/  IMAD.WIDE R10, R23, 0x4, R10 ;  /* 0x00000004170a7825 */ /* 0x000fc600078e020a */
[----:B------:R-:W5:Y:S04]  /*0a00*/  LDG.E R17, desc[UR4][R16.64] ;  /* 0x0000000410117981 */ /* 0x000f68000c1e1900 */
[----:B------:R-:W5:Y:S04]  /*0a10*/  LDG.E R26, desc[UR4][R8.64+0x14] ;  /* 0x00001404081a7981 */ /* 0x000f68000c1e1900 */
[----:B------:R-:W5:Y:S04]  /*0a20*/  LDG.E R18, desc[UR4][R18.64] ;  /* 0x0000000412127981 */ /* 0x000f68000c1e1900 */
[----:B------:R-:W5:Y:S04]  /*0a30*/  LDG.E R23, desc[UR4][R8.64+0x18] ;  /* 0x0000180408177981 */ /* 0x000f68000c1e1900 */
[----:B------:R-:W5:Y:S04]  /*0a40*/  LDG.E R12, desc[UR4][R8.64+0x1c] ;  /* 0x00001c04080c7981 */ /* 0x000f68000c1e1900 */
[----:B------:R-:W5:Y:S01]  /*0a50*/  LDG.E R10, desc[UR4][R10.64] ;  /* 0x000000040a0a7981 */ /* 0x000f62000c1e1900 */
[----:B------:R-:W-:Y:S01]  /*0a60*/  IADD3 R3, PT, PT, R3, 0x8, RZ ;  /* 0x0000000803037810 */ /* 0x000fe20007ffe0ff */
[----:B--2---:R-:W-:-:S04]  /*0a70*/  FFMA R6, R7, R5, R6 ;  /* 0x0000000507067223 */ /* 0x004fc80000000006 */
[----:B---3--:R-:W-:-:S04]  /*0a80*/  FFMA R25, R25, R2, R6 ;  /* 0x0000000219197223 */ /* 0x008fc80000000006 */
[----:B----4-:R-:W-:-:S04]  /*0a90*/  FFMA R21, R22, R21, R25 ;  /* 0x0000001516157223 */ /* 0x010fc80000000019 */
[----:B-----5:R-:W-:-:S04]  /*0aa0*/  FFMA R28, R28, R13, R21 ;  /* 0x0000000d1c1c7223 */ /* 0x020fc80000000015 */
[----:B------:R-:W-:-:S04]  /*0ab0*/  FFMA R29, R29, R14, R28 ;  /* 0x0000000e1d1d7223 */ /* 0x000fc8000000001c */
[----:B------:R-:W-:-:S04]  /*0ac0*/  FFMA R26, R26, R17, R29 ;  /* 0x000000111a1a7223 */ /* 0x000fc8000000001d */
[----:B------:R-:W-:-:S04]  /*0ad0*/  FFMA R23, R23, R18, R26 ;  /* 0x0000001217177223 */ /* 0x000fc8000000001a */
[----:B------:R-:W-:-:S07]  /*0ae0*/  FFMA R6, R12, R10, R23 ;  /* 0x0000000a0c067223 */ /* 0x000fce0000000017 */
.L_x_10:
[----:B------:R-:W-:Y:S05]  /*0af0*/  BSYNC.RECONVERGENT B1 ;  /* 0x0000000000017941 */ /* 0x000fea0003800200 */
.L_x_9:
[----:B------:R-:W-:Y:S05]  /*0b00*/  @!P1 BRA `(.L_x_5) ;  /* 0x0000000000c09947 */ /* 0x000fea0003800000 */
[----:B------:R-:W-:Y:S01]  /*0b10*/  ISETP.GE.U32.AND P0, PT, R24, 0x4, PT ;  /* 0x000000041800780c */ /* 0x000fe20003f06070 */
[----:B------:R-:W-:Y:S01]  /*0b20*/  BSSY.RECONVERGENT B1, `(.L_x_11) ;  /* 0x000001e000017945 */ /* 0x000fe20003800200 */
[----:B------:R-:W-:-:S04]  /*0b30*/  LOP3.LUT R4, R4, 0x3, RZ, 0xc0, !PT ;  /* 0x0000000304047812 */ /* 0x000fc800078ec0ff */
[----:B------:R-:W-:-:S07]  /*0b40*/  ISETP.NE.AND P1, PT, R4, RZ, PT ;  /* 0x000000ff0400720c */ /* 0x000fce0003f25270 */
[----:B------:R-:W-:Y:S06]  /*0b50*/  @!P0 BRA `(.L_x_12) ;  /* 0x0000000000688947 */ /* 0x000fec0003800000 */
[----:B------:R-:W0:Y:S08]  /*0b60*/  LDC.64 R8, c[0x0][0x390] ;  /* 0x0000e400ff087b82 */ /* 0x000e300000000a00 */
[----:B------:R-:W1:Y:S01]  /*0b70*/  LDC.64 R10, c[0x0][0x398] ;  /* 0x0000e600ff0a7b82 */ /* 0x000e620000000a00 */
[----:B0-----:R-:W-:-:S07]  /*0b80*/  IMAD.WIDE R12, R3, 0x4, R8 ;  /* 0x00000004030c7825 */ /* 0x001fce00078e0208 */
[----:B------:R-:W0:Y:S01]  /*0b90*/  LDC.64 R8, c[0x0][0x3a8] ;  /* 0x0000ea00ff087b82 */ /* 0x000e220000000a00 */
[----:B------:R-:W0:Y:S04]  /*0ba0*/  LDG.E R15, desc[UR4][R12.64] ;  /* 0x000000040c0f7981 */ /* 0x000e28000c1e1900 */
[----:B------:R-:W2:Y:S04]  /*0bb0*/  LDG.E R17, desc[UR4][R12.64+0x4] ;  /* 0x000004040c117981 */ /* 0x000ea8000c1e1900 */
[----:B------:R-:W3:Y:S04]  /*0bc0*/  LDG.E R19, desc[UR4][R12.64+0x8] ;  /* 0x000008040c137981 */ /* 0x000ee8000c1e1900 */
[----:B------:R-:W4:Y:S01]  /*0bd0*/  LDG.E R7, desc[UR4][R12.64+0xc] ;  /* 0x00000c040c077981 */ /* 0x000f22000c1e1900 */
[----:B-1----:R-:W-:-:S05]  /*0be0*/  IMAD.WIDE R10, R3, 0x4, R10 ;  /* 0x00000004030a7825 */ /* 0x002fca00078e020a */
[----:B------:R-:W5:Y:S04]  /*0bf0*/  LDG.E R5, desc[UR4][R10.64] ;  /* 0x000000040a057981 */ /* 0x000f68000c1e1900 */
[----:B------:R-:W5:Y:S04]  /*0c00*/  LDG.E R2, desc[UR4][R10.64+0x4] ;  /* 0x000004040a027981 */ /* 0x000f68000c1e1900 */
[----:B------:R-:W5:Y:S01]  /*0c10*/  LDG.E R13, desc[UR4][R10.64+0xc] ;  /* 0x00000c040a0d7981 */ /* 0x000f62000c1e1900 */
[----:B0-----:R-:W-:-:S04]  /*0c20*/  IMAD.WIDE R14, R15, 0x4, R8 ;  /* 0x000000040f0e7825 */ /* 0x001fc800078e0208 */
[--C-:B--2---:R-:W-:Y:S02]  /*0c30*/  IMAD.WIDE R16, R17, 0x4, R8.reuse ;  /* 0x0000000411107825 */ /* 0x104fe400078e0208 */
[----:B------:R-:W5:Y:S02]  /*0c40*/  LDG.E R14, desc[UR4][R14.64] ;  /* 0x000000040e0e7981 */ /* 0x000f64000c1e1900 */
[--C-:B---3--:R-:W-:Y:S02]  /*0c50*/  IMAD.WIDE R18, R19, 0x4, R8.reuse ;  /* 0x0000000413127825 */ /* 0x108fe400078e0208 */
[----:B------:R-:W2:Y:S02]  /*0c60*/  LDG.E R16, desc[UR4][R16.64] ;  /* 0x0000000410107981 */ /* 0x000ea4000c1e1900 */
[----:B----4-:R-:W-:Y:S02]  /*0c70*/  IMAD.WIDE R8, R7, 0x4, R8 ;  /* 0x0000000407087825 */ /* 0x010fe400078e0208 */
[----:B------:R-:W3:Y:S04]  /*0c80*/  LDG.E R18, desc[UR4][R18.64] ;  /* 0x0000000412127981 */ /* 0x000ee8000c1e1900 */
[----:B------:R-:W3:Y:S04]  /*0c90*/  LDG.E R7, desc[UR4][R10.64+0x8] ;  /* 0x000008040a077981 */ /* 0x000ee8000c1e1900 */
[----:B------:R-:W4:Y:S01]  /*0ca0*/  LDG.E R8, desc[UR4][R8.64] ;  /* 0x0000000408087981 */ /* 0x000f22000c1e1900 */
[----:B------:R-:W-:Y:S01]  /*0cb0*/  IADD3 R3, PT, PT, R3, 0x4, RZ ;  /* 0x0000000403037810 */ /* 0x000fe20007ffe0ff */
[----:B-----5:R-:W-:-:S04]  /*0cc0*/  FFMA R5, R5, R14, R6 ;  /* 0x0000000e05057223 */ /* 0x020fc80000000006 */
[----:B--2---:R-:W-:-:S04]  /*0cd0*/  FFMA R2, R2, R16, R5 ;  /* 0x0000001002027223 */ /* 0x004fc80000000005 */
[----:B---3--:R-:W-:-:S04]  /*0ce0*/  FFMA R2, R7, R18, R2 ;  /* 0x0000001207027223 */ /* 0x008fc80000000002 */
[----:B----4-:R-:W-:-:S07]  /*0cf0*/  FFMA R6, R13, R8, R2 ;  /* 0x000000080d067223 */ /* 0x010fce0000000002 */
.L_x_12:
[----:B------:R-:W-:Y:S05]  /*0d00*/  BSYNC.RECONVERGENT B1 ;  /* 0x0000000000017941 */ /* 0x000fea0003800200 */
.L_x_11:
[----:B------:R-:W-:Y:S05]  /*0d10*/  @!P1 BRA `(.L_x_5) ;  /* 0x00000000003c9947 */ /* 0x000fea0003800000 */
[----:B------:R-:W0:Y:S01]  /*0d20*/  LDC.64 R16, c[0x0][0x3a8] ;  /* 0x0000ea00ff107b82 */ /* 0x000e220000000a00 */
[----:B------:R-:W-:-:S07]  /*0d30*/  IADD3 R2, PT, PT, -R4, RZ, RZ ;  /* 0x000000ff04027210 */ /* 0x000fce0007ffe1ff */
[----:B------:R-:W1:Y:S08]  /*0d40*/  LDC.64 R14, c[0x0][0x390] ;  /* 0x0000e400ff0e7b82 */ /* 0x000e700000000a00 */
[----:B------:R-:W2:Y:S02]  /*0d50*/  LDC.64 R12, c[0x0][0x398] ;  /* 0x0000e600ff0c7b82 */ /* 0x000ea40000000a00 */
.L_x_13:
[----:B-1----:R-:W-:-:S06]  /*0d60*/  IMAD.WIDE R8, R3, 0x4, R14 ;  /* 0x0000000403087825 */ /* 0x002fcc00078e020e */
[----:B------:R-:W0:Y:S01]  /*0d70*/  LDG.E R9, desc[UR4][R8.64] ;  /* 0x0000000408097981 */ /* 0x000e22000c1e1900 */
[----:B--2---:R-:W-:-:S06]  /*0d80*/  IMAD.WIDE R4, R3, 0x4, R12 ;  /* 0x0000000403047825 */ /* 0x004fcc00078e020c */
[----:B------:R-:W2:Y:S01]  /*0d90*/  LDG.E R5, desc[UR4][R4.64] ;  /* 0x0000000404057981 */ /* 0x000ea2000c1e1900 */
[----:B------:R-:W-:Y:S01]  /*0da0*/  IADD3 R2, PT, PT, R2, 0x1, RZ ;  /* 0x0000000102027810 */ /* 0x000fe20007ffe0ff */
[----:B0-----:R-:W-:-:S06]  /*0db0*/  IMAD.WIDE R10, R9, 0x4, R16 ;  /* 0x00000004090a7825 */ /* 0x001fcc00078e0210 */
[----:B------:R-:W2:Y:S01]  /*0dc0*/  LDG.E R10, desc[UR4][R10.64] ;  /* 0x000000040a0a7981 */ /* 0x000ea2000c1e1900 */
[----:B------:R-:W-:Y:S02]  /*0dd0*/  ISETP.NE.AND P0, PT, R2, RZ, PT ;  /* 0x000000ff0200720c */ /* 0x000fe40003f05270 */
[----:B------:R-:W-:Y:S01]  /*0de0*/  IADD3 R3, PT, PT, R3, 0x1, RZ ;  /* 0x0000000103037810 */ /* 0x000fe20007ffe0ff */
[----:B--2---:R-:W-:-:S10]  /*0df0*/  FFMA R6, R5, R10, R6 ;  /* 0x0000000a05067223 */ /* 0x004fd40000000006 */
[----:B------:R-:W-:Y:S05]  /*0e00*/  @P0 BRA `(.L_x_13) ;  /* 0xfffffffc00d40947 */ /* 0x000fea000383ffff */
.L_x_5:
[----:B------:R-:W-:Y:S05]  /*0e10*/  BSYNC.RECONVERGENT B0 ;  /* 0x0000000000007941 */ /* 0x000fea0003800200 */
.L_x_4:
[----:B------:R-:W0:Y:S08]  /*0e20*/  LDC.64 R2, c[0x0][0x3a0] ;  /* 0x0000e800ff027b82 */ /* 0x000e300000000a00 */
[----:B------:R-:W1:Y:S01]  /*0e30*/  LDC.64 R4, c[0x0][0x3b0] ;  /* 0x0000ec00ff047b82 */ /* 0x000e620000000a00 */
[----:B0-----:R-:W-:-:S06]  /*0e40*/  IMAD.WIDE.U32 R2, R0, 0x4, R2 ;  /* 0x0000000400027825 */ /* 0x001fcc00078e0002 */
[----:B------:R-:W2:Y:S01]  /*0e50*/  LDG.E R3, desc[UR4][R2.64] ;  /* 0x0000000402037981 */ /* 0x000ea2000c1e1900 */
[----:B-1----:R-:W-:-:S04]  /*0e60*/  IMAD.WIDE.U32 R4, R0, 0x4, R4 ;  /* 0x0000000400047825 */ /* 0x002fc800078e0004 */
[----:B--2---:R-:W-:-:S05]  /*0e70*/  FADD R7, R3, -R6 ;  /* 0x8000000603077221 */ /* 0x004fca0000000000 */
[----:B------:R-:W-:Y:S01]  /*0e80*/  STG.E desc[UR4][R4.64], R7 ;  /* 0x0000000704007986 */ /* 0x000fe2000c101904 */
[----:B------:R-:W-:Y:S05]  /*0e90*/  EXIT ;  /* 0x000000000000794d */ /* 0x000fea0003800000 */
.L_x_14:
        /* <DEDUP_REMOVED lines=14> */
.L_x_28:


//--------------------- .text.spRMult             --------------------------
	.section	.text.spRMult,"ax",@progbits
	.align	128
        .global         spRMult
        .type           spRMult,@function
        .size           spRMult,(.L_x_29 - spRMult)
        .other          spRMult,@"STO_CUDA_ENTRY STV_DEFAULT"
spRMult:
.text.spRMult:
        /* <DEDUP_REMOVED lines=35> */
.L_x_19:
        /* <DEDUP_REMOVED lines=87> */
.L_x_18:
[----:B------:R-:W-:Y:S05]  /*07a0*/  BSYNC.RECONVERGENT B1 ;  /* 0x0000000000017941 */ /* 0x000fea0003800200 */
.L_x_17:
        /* <DEDUP_REMOVED lines=52> */
.L_x_21:
[----:B------:R-:W-:Y:S05]  /*0af0*/  BSYNC.RECONVERGENT B1 ;  /* 0x0000000000017941 */ /* 0x000fea0003800200 */
.L_x_20:
        /* <DEDUP_REMOVED lines=32> */
.L_x_23:
[----:B------:R-:W-:Y:S05]  /*0d00*/  BSYNC.RECONVERGENT B1 ;  /* 0x0000000000017941 */ /* 0x000fea0003800200 */
.L_x_22:
[----:B------:R-:W-:Y:S05]  /*0d10*/  @!P1 BRA `(.L_x_16) ;  /* 0x00000000003c9947 */ /* 0x000fea0003800000 */
[----:B------:R-:W0:Y:S01]  /*0d20*/  LDC.64 R16, c[0x0][0x3a0] ;  /* 0x0000e800ff107b82 */ /* 0x000e220000000a00 */
[----:B------:R-:W-:-:S07]  /*0d30*/  IADD3 R2, PT, PT, -R4, RZ, RZ ;  /* 0x000000ff04027210 */ /* 0x000fce0007ffe1ff */
[----:B------:R-:W1:Y:S08]  /*0d40*/  LDC.64 R14, c[0x0][0x390] ;  /* 0x0000e400ff0e7b82 */ /* 0x000e700000000a00 */
[----:B------:R-:W2:Y:S02]  /*0d50*/  LDC.64 R12, c[0x0][0x398] ;  /* 0x0000e600ff0c7b82 */ /* 0x000ea40000000a00 */
.L_x_24:
        /* <DEDUP_REMOVED lines=11> */
.L_x_16:
[----:B------:R-:W-:Y:S05]  /*0e10*/  BSYNC.RECONVERGENT B0 ;  /* 0x0000000000007941 */ /* 0x000fea0003800200 */
.L_x_15:
[----:B------:R-:W0:Y:S02]  /*0e20*/  LDC.64 R2, c[0x0][0x3a8] ;  /* 0x0000ea00ff027b82 */ /* 0x000e240000000a00 */
[----:B0-----:R-:W-:-:S05]  /*0e30*/  IMAD.WIDE.U32 R2, R0, 0x4, R2 ;  /* 0x0000000400027825 */ /* 0x001fca00078e0002 */
[----:B------:R-:W-:Y:S01]  /*0e40*/  STG.E desc[UR4][R2.64], R6 ;  /* 0x0000000602007986 */ /* 0x000fe2000c101904 */
[----:B------:R-:W-:Y:S05]  /*0e50*/  EXIT ;  /* 0x000000000000794d */ /* 0x000fea0003800000 */
.L_x_25:
        /* <DEDUP_REMOVED lines=10> */
.L_x_29:


//--------------------- .nv.shared.dotProduct     --------------------------
	.section	.nv.shared.dotProduct,"aw",@nobits
	.sectionflags	@""
	.align	4
.nv.shared.dotProduct:
	.zero		3072


//--------------------- .nv.shared.reserved.0     --------------------------
	.section	.nv.shared.reserved.0,"aw",@nobits
	.weak		__nv_reservedSMEM_offset_0_alias
	.size		__nv_reservedSMEM_offset_0_alias, 0, 64
	.other		__nv_reservedSMEM_offset_0_alias,@"STO_CUDA_RESERVED_SHARED STV_DEFAULT"
__nv_reservedSMEM_offset_0_alias:
	.zero		0
	.zero		64


//--------------------- .nv.constant0.dotProduct  --------------------------
	.section	.nv.constant0.dotProduct,"a",@progbits
	.sectionflags	@""
	.align	4
.nv.constant0.dotProduct:
	.zero		928


//--------------------- .nv.constant0.saxpy       --------------------------
	.section	.nv.constant0.saxpy,"a",@progbits
	.sectionflags	@""
	.align	4
.nv.constant0.saxpy:
	.zero		920


//--------------------- .nv.constant0.spRMultSub  --------------------------
	.section	.nv.constant0.spRMultSub,"a",@progbits
	.sectionflags	@""
	.align	4
.nv.constant0.spRMultSub:
	.zero		952


//--------------------- .nv.constant0.spRMult     --------------------------
	.section	.nv.constant0.spRMult,"a",@progbits
	.sectionflags	@""
	.align	4
.nv.constant0.spRMult:
	.zero		944


//--------------------- SYMBOLS --------------------------

	.type		.nv.reservedSmem.offset0,@object
	.size		.nv.reservedSmem.offset0,0x4
	.type		.nv.reservedSmem.cap,@object
	.size		.nv.reservedSmem.cap,0x4
